//
// Generated by NVIDIA NVVM Compiler
//
// Compiler Build ID: CL-36424714
// Cuda compilation tools, release 13.0, V13.0.88
// Based on NVVM 20.0.0
//

.version 9.0
.target sm_100
.address_size 64

	// .globl	_Z9lstm_gemmPfS_S_S_S_iiiii

.visible .entry _Z9lstm_gemmPfS_S_S_S_iiiii(
	.param .u64 .ptr .align 1 _Z9lstm_gemmPfS_S_S_S_iiiii_param_0,
	.param .u64 .ptr .align 1 _Z9lstm_gemmPfS_S_S_S_iiiii_param_1,
	.param .u64 .ptr .align 1 _Z9lstm_gemmPfS_S_S_S_iiiii_param_2,
	.param .u64 .ptr .align 1 _Z9lstm_gemmPfS_S_S_S_iiiii_param_3,
	.param .u64 .ptr .align 1 _Z9lstm_gemmPfS_S_S_S_iiiii_param_4,
	.param .u32 _Z9lstm_gemmPfS_S_S_S_iiiii_param_5,
	.param .u32 _Z9lstm_gemmPfS_S_S_S_iiiii_param_6,
	.param .u32 _Z9lstm_gemmPfS_S_S_S_iiiii_param_7,
	.param .u32 _Z9lstm_gemmPfS_S_S_S_iiiii_param_8,
	.param .u32 _Z9lstm_gemmPfS_S_S_S_iiiii_param_9
)
{
	.reg .pred 	%p<25>;
	.reg .b32 	%r<65>;
	.reg .b32 	%f<105>;
	.reg .b64 	%rd<71>;

	ld.param.u64 	%rd26, [_Z9lstm_gemmPfS_S_S_S_iiiii_param_0];
	ld.param.u64 	%rd27, [_Z9lstm_gemmPfS_S_S_S_iiiii_param_1];
	ld.param.u64 	%rd28, [_Z9lstm_gemmPfS_S_S_S_iiiii_param_2];
	ld.param.u64 	%rd29, [_Z9lstm_gemmPfS_S_S_S_iiiii_param_4];
	ld.param.u32 	%r29, [_Z9lstm_gemmPfS_S_S_S_iiiii_param_6];
	ld.param.u32 	%r30, [_Z9lstm_gemmPfS_S_S_S_iiiii_param_7];
	ld.param.u32 	%r31, [_Z9lstm_gemmPfS_S_S_S_iiiii_param_8];
	ld.param.u32 	%r32, [_Z9lstm_gemmPfS_S_S_S_iiiii_param_9];
	cvta.to.global.u64 	%rd1, %rd28;
	cvta.to.global.u64 	%rd2, %rd26;
	cvta.to.global.u64 	%rd3, %rd27;
	cvta.to.global.u64 	%rd30, %rd29;
	mov.u32 	%r33, %tid.x;
	mov.u32 	%r34, %ctaid.x;
	mov.u32 	%r35, %ntid.x;
	mad.lo.s32 	%r1, %r34, %r35, %r33;
	mov.u32 	%r36, %tid.y;
	mov.u32 	%r37, %ctaid.y;
	mov.u32 	%r38, %ntid.y;
	mad.lo.s32 	%r2, %r37, %r38, %r36;
	mad.lo.s32 	%r39, %r30, %r1, %r2;
	setp.gt.s32 	%p1, %r29, 0;
	mul.wide.s32 	%rd31, %r39, 4;
	add.s64 	%rd4, %rd30, %rd31;
	@%p1 bra 	$L__BB0_2;
	ld.global.f32 	%f104, [%rd4];
	bra.uni 	$L__BB0_58;
$L__BB0_2:
	mul.lo.s32 	%r41, %r32, %r1;
	sub.s32 	%r3, %r41, %r31;
	mul.lo.s32 	%r4, %r31, %r1;
	ld.global.f32 	%f104, [%rd4];
	and.b32  	%r5, %r29, 7;
	setp.lt.u32 	%p2, %r29, 8;
	mov.b32 	%r63, 0;
	@%p2 bra 	$L__BB0_29;
	and.b32  	%r63, %r29, 2147483640;
	mul.wide.s32 	%rd32, %r4, 4;
	add.s64 	%rd33, %rd32, %rd2;
	add.s64 	%rd70, %rd33, 16;
	mov.b32 	%r61, 0;
	mov.u32 	%r58, %r2;
	mov.u32 	%r59, %r4;
	mov.u32 	%r60, %r3;
$L__BB0_4:
	.pragma "nounroll";
	mul.wide.s32 	%rd34, %r60, 4;
	add.s64 	%rd35, %rd3, %rd34;
	add.s64 	%rd7, %rd35, 16;
	setp.ge.s32 	%p3, %r61, %r31;
	@%p3 bra 	$L__BB0_6;
	mul.wide.s32 	%rd36, %r59, 4;
	add.s64 	%rd37, %rd2, %rd36;
	ld.global.f32 	%f86, [%rd37];
	bra.uni 	$L__BB0_7;
$L__BB0_6:
	ld.global.f32 	%f86, [%rd7+-16];
$L__BB0_7:
	mul.wide.s32 	%rd38, %r58, 4;
	add.s64 	%rd8, %rd1, %rd38;
	ld.global.f32 	%f68, [%rd8];
	fma.rn.f32 	%f7, %f86, %f68, %f104;
	st.global.f32 	[%rd4], %f7;
	add.s32 	%r11, %r61, 1;
	setp.lt.s32 	%p4, %r11, %r31;
	@%p4 bra 	$L__BB0_9;
	ld.global.f32 	%f87, [%rd7+-12];
	bra.uni 	$L__BB0_10;
$L__BB0_9:
	ld.global.f32 	%f87, [%rd70+-12];
$L__BB0_10:
	mul.wide.s32 	%rd9, %r30, 4;
	add.s64 	%rd10, %rd8, %rd9;
	ld.global.f32 	%f69, [%rd10];
	fma.rn.f32 	%f11, %f87, %f69, %f7;
	st.global.f32 	[%rd4], %f11;
	add.s32 	%r12, %r11, 1;
	setp.lt.s32 	%p5, %r12, %r31;
	@%p5 bra 	$L__BB0_12;
	ld.global.f32 	%f88, [%rd7+-8];
	bra.uni 	$L__BB0_13;
$L__BB0_12:
	ld.global.f32 	%f88, [%rd70+-8];
$L__BB0_13:
	add.s64 	%rd11, %rd10, %rd9;
	ld.global.f32 	%f70, [%rd11];
	fma.rn.f32 	%f15, %f88, %f70, %f11;
	st.global.f32 	[%rd4], %f15;
	add.s32 	%r13, %r12, 1;
	setp.lt.s32 	%p6, %r13, %r31;
	@%p6 bra 	$L__BB0_15;
	ld.global.f32 	%f89, [%rd7+-4];
	bra.uni 	$L__BB0_16;
$L__BB0_15:
	ld.global.f32 	%f89, [%rd70+-4];
$L__BB0_16:
	add.s64 	%rd12, %rd11, %rd9;
	ld.global.f32 	%f71, [%rd12];
	fma.rn.f32 	%f19, %f89, %f71, %f15;
	st.global.f32 	[%rd4], %f19;
	add.s32 	%r14, %r13, 1;
	setp.lt.s32 	%p7, %r14, %r31;
	@%p7 bra 	$L__BB0_18;
	ld.global.f32 	%f90, [%rd7];
	bra.uni 	$L__BB0_19;
$L__BB0_18:
	ld.global.f32 	%f90, [%rd70];
$L__BB0_19:
	add.s64 	%rd13, %rd12, %rd9;
	ld.global.f32 	%f72, [%rd13];
	fma.rn.f32 	%f23, %f90, %f72, %f19;
	st.global.f32 	[%rd4], %f23;
	add.s32 	%r15, %r14, 1;
	setp.lt.s32 	%p8, %r15, %r31;
	@%p8 bra 	$L__BB0_21;
	ld.global.f32 	%f91, [%rd7+4];
	bra.uni 	$L__BB0_22;
$L__BB0_21:
	ld.global.f32 	%f91, [%rd70+4];
$L__BB0_22:
	add.s64 	%rd14, %rd13, %rd9;
	ld.global.f32 	%f73, [%rd14];
	fma.rn.f32 	%f27, %f91, %f73, %f23;
	st.global.f32 	[%rd4], %f27;
	add.s32 	%r16, %r15, 1;
	setp.lt.s32 	%p9, %r16, %r31;
	@%p9 bra 	$L__BB0_24;
	ld.global.f32 	%f92, [%rd7+8];
	bra.uni 	$L__BB0_25;
$L__BB0_24:
	ld.global.f32 	%f92, [%rd70+8];
$L__BB0_25:
	add.s64 	%rd15, %rd14, %rd9;
	ld.global.f32 	%f74, [%rd15];
	fma.rn.f32 	%f31, %f92, %f74, %f27;
	st.global.f32 	[%rd4], %f31;
	add.s32 	%r17, %r16, 1;
	setp.lt.s32 	%p10, %r17, %r31;
	@%p10 bra 	$L__BB0_27;
	ld.global.f32 	%f93, [%rd7+12];
	bra.uni 	$L__BB0_28;
$L__BB0_27:
	ld.global.f32 	%f93, [%rd70+12];
$L__BB0_28:
	add.s64 	%rd39, %rd15, %rd9;
	ld.global.f32 	%f75, [%rd39];
	fma.rn.f32 	%f104, %f93, %f75, %f31;
	st.global.f32 	[%rd4], %f104;
	add.s32 	%r60, %r60, 8;
	add.s32 	%r59, %r59, 8;
	shl.b32 	%r43, %r30, 3;
	add.s32 	%r58, %r58, %r43;
	add.s64 	%rd70, %rd70, 32;
	add.s32 	%r61, %r17, 1;
	setp.ne.s32 	%p11, %r61, %r63;
	@%p11 bra 	$L__BB0_4;
$L__BB0_29:
	setp.eq.s32 	%p12, %r5, 0;
	@%p12 bra 	$L__BB0_58;
	and.b32  	%r23, %r29, 3;
	setp.lt.u32 	%p13, %r5, 4;
	@%p13 bra 	$L__BB0_44;
	setp.lt.s32 	%p14, %r63, %r31;
	add.s32 	%r44, %r3, %r63;
	mul.wide.s32 	%rd40, %r44, 4;
	add.s64 	%rd17, %rd3, %rd40;
	@%p14 bra 	$L__BB0_33;
	ld.global.f32 	%f95, [%rd17];
	bra.uni 	$L__BB0_34;
$L__BB0_33:
	add.s32 	%r45, %r63, %r4;
	mul.wide.s32 	%rd41, %r45, 4;
	add.s64 	%rd42, %rd2, %rd41;
	ld.global.f32 	%f95, [%rd42];
$L__BB0_34:
	mad.lo.s32 	%r46, %r63, %r30, %r2;
	mul.wide.s32 	%rd43, %r46, 4;
	add.s64 	%rd18, %rd1, %rd43;
	ld.global.f32 	%f76, [%rd18];
	fma.rn.f32 	%f40, %f95, %f76, %f104;
	st.global.f32 	[%rd4], %f40;
	add.s32 	%r47, %r63, 1;
	setp.lt.s32 	%p15, %r47, %r31;
	cvt.s64.s32 	%rd44, %r4;
	cvt.u64.u32 	%rd45, %r63;
	add.s64 	%rd46, %rd45, %rd44;
	shl.b64 	%rd47, %rd46, 2;
	add.s64 	%rd19, %rd2, %rd47;
	@%p15 bra 	$L__BB0_36;
	ld.global.f32 	%f96, [%rd17+4];
	bra.uni 	$L__BB0_37;
$L__BB0_36:
	ld.global.f32 	%f96, [%rd19+4];
$L__BB0_37:
	mul.wide.s32 	%rd20, %r30, 4;
	add.s64 	%rd21, %rd18, %rd20;
	ld.global.f32 	%f77, [%rd21];
	fma.rn.f32 	%f44, %f96, %f77, %f40;
	st.global.f32 	[%rd4], %f44;
	add.s32 	%r48, %r63, 2;
	setp.lt.s32 	%p16, %r48, %r31;
	@%p16 bra 	$L__BB0_39;
	ld.global.f32 	%f97, [%rd17+8];
	bra.uni 	$L__BB0_40;
$L__BB0_39:
	ld.global.f32 	%f97, [%rd19+8];
$L__BB0_40:
	add.s64 	%rd22, %rd21, %rd20;
	ld.global.f32 	%f78, [%rd22];
	fma.rn.f32 	%f48, %f97, %f78, %f44;
	st.global.f32 	[%rd4], %f48;
	add.s32 	%r49, %r63, 3;
	setp.lt.s32 	%p17, %r49, %r31;
	@%p17 bra 	$L__BB0_42;
	ld.global.f32 	%f98, [%rd17+12];
	bra.uni 	$L__BB0_43;
$L__BB0_42:
	ld.global.f32 	%f98, [%rd19+12];
$L__BB0_43:
	add.s64 	%rd48, %rd22, %rd20;
	ld.global.f32 	%f79, [%rd48];
	fma.rn.f32 	%f104, %f98, %f79, %f48;
	st.global.f32 	[%rd4], %f104;
	add.s32 	%r63, %r63, 4;
$L__BB0_44:
	setp.eq.s32 	%p18, %r23, 0;
	@%p18 bra 	$L__BB0_58;
	setp.eq.s32 	%p19, %r23, 1;
	@%p19 bra 	$L__BB0_53;
	setp.lt.s32 	%p20, %r63, %r31;
	add.s32 	%r50, %r3, %r63;
	mul.wide.s32 	%rd49, %r50, 4;
	add.s64 	%rd23, %rd3, %rd49;
	@%p20 bra 	$L__BB0_48;
	ld.global.f32 	%f100, [%rd23];
	bra.uni 	$L__BB0_49;
$L__BB0_48:
	add.s32 	%r51, %r63, %r4;
	mul.wide.s32 	%rd50, %r51, 4;
	add.s64 	%rd51, %rd2, %rd50;
	ld.global.f32 	%f100, [%rd51];
$L__BB0_49:
	mad.lo.s32 	%r52, %r63, %r30, %r2;
	mul.wide.s32 	%rd52, %r52, 4;
	add.s64 	%rd24, %rd1, %rd52;
	ld.global.f32 	%f80, [%rd24];
	fma.rn.f32 	%f57, %f100, %f80, %f104;
	st.global.f32 	[%rd4], %f57;
	add.s32 	%r53, %r63, 1;
	setp.lt.s32 	%p21, %r53, %r31;
	@%p21 bra 	$L__BB0_51;
	ld.global.f32 	%f101, [%rd23+4];
	bra.uni 	$L__BB0_52;
$L__BB0_51:
	cvt.s64.s32 	%rd53, %r4;
	cvt.s64.s32 	%rd54, %r63;
	add.s64 	%rd55, %rd54, %rd53;
	shl.b64 	%rd56, %rd55, 2;
	add.s64 	%rd57, %rd2, %rd56;
	ld.global.f32 	%f101, [%rd57+4];
$L__BB0_52:
	mul.wide.s32 	%rd58, %r30, 4;
	add.s64 	%rd59, %rd24, %rd58;
	ld.global.f32 	%f81, [%rd59];
	fma.rn.f32 	%f104, %f101, %f81, %f57;
	st.global.f32 	[%rd4], %f104;
	add.s32 	%r63, %r63, 2;
$L__BB0_53:
	and.b32  	%r54, %r29, 1;
	setp.eq.b32 	%p22, %r54, 1;
	not.pred 	%p23, %p22;
	@%p23 bra 	$L__BB0_58;
	mul.lo.s32 	%r28, %r63, %r30;
	setp.lt.s32 	%p24, %r63, %r31;
	@%p24 bra 	$L__BB0_56;
	add.s32 	%r55, %r3, %r63;
	mul.wide.s32 	%rd60, %r55, 4;
	add.s64 	%rd61, %rd3, %rd60;
	ld.global.f32 	%f103, [%rd61];
	bra.uni 	$L__BB0_57;
$L__BB0_56:
	add.s32 	%r56, %r63, %r4;
	mul.wide.s32 	%rd62, %r56, 4;
	add.s64 	%rd63, %rd2, %rd62;
	ld.global.f32 	%f103, [%rd63];
$L__BB0_57:
	add.s32 	%r57, %r28, %r2;
	mul.wide.s32 	%rd64, %r57, 4;
	add.s64 	%rd65, %rd1, %rd64;
	ld.global.f32 	%f82, [%rd65];
	fma.rn.f32 	%f104, %f103, %f82, %f104;
	st.global.f32 	[%rd4], %f104;
$L__BB0_58:
	ld.param.u64 	%rd69, [_Z9lstm_gemmPfS_S_S_S_iiiii_param_3];
	cvta.to.global.u64 	%rd66, %rd69;
	mul.wide.u32 	%rd67, %r2, 4;
	add.s64 	%rd68, %rd66, %rd67;
	ld.global.f32 	%f83, [%rd68];
	add.f32 	%f84, %f83, %f104;
	st.global.f32 	[%rd4], %f84;
	ret;

}
	// .globl	_Z12lstm_eltwisePfS_S_S_i
.visible .entry _Z12lstm_eltwisePfS_S_S_i(
	.param .u64 .ptr .align 1 _Z12lstm_eltwisePfS_S_S_i_param_0,
	.param .u64 .ptr .align 1 _Z12lstm_eltwisePfS_S_S_i_param_1,
	.param .u64 .ptr .align 1 _Z12lstm_eltwisePfS_S_S_i_param_2,
	.param .u64 .ptr .align 1 _Z12lstm_eltwisePfS_S_S_i_param_3,
	.param .u32 _Z12lstm_eltwisePfS_S_S_i_param_4
)
{
	.reg .pred 	%p<15>;
	.reg .b32 	%r<59>;
	.reg .b32 	%f<46>;
	.reg .b64 	%rd<23>;
	.reg .b64 	%fd<94>;

	ld.param.u64 	%rd1, [_Z12lstm_eltwisePfS_S_S_i_param_0];
	ld.param.u64 	%rd4, [_Z12lstm_eltwisePfS_S_S_i_param_1];
	ld.param.u64 	%rd2, [_Z12lstm_eltwisePfS_S_S_i_param_2];
	ld.param.u64 	%rd3, [_Z12lstm_eltwisePfS_S_S_i_param_3];
	ld.param.u32 	%r13, [_Z12lstm_eltwisePfS_S_S_i_param_4];
	cvta.to.global.u64 	%rd5, %rd4;
	mov.u32 	%r14, %tid.x;
	mov.u32 	%r15, %ctaid.x;
	mov.u32 	%r16, %ntid.x;
	mad.lo.s32 	%r1, %r15, %r16, %r14;
	mov.u32 	%r17, %tid.y;
	mov.u32 	%r18, %ctaid.y;
	mov.u32 	%r19, %ntid.y;
	mad.lo.s32 	%r2, %r18, %r19, %r17;
	mul.lo.s32 	%r20, %r13, %r1;
	shl.b32 	%r21, %r20, 2;
	add.s32 	%r22, %r21, %r2;
	mul.wide.s32 	%rd6, %r22, 4;
	add.s64 	%rd7, %rd5, %rd6;
	ld.global.f32 	%f1, [%rd7];
	mul.wide.s32 	%rd8, %r13, 4;
	add.s64 	%rd9, %rd7, %rd8;
	ld.global.f32 	%f2, [%rd9];
	add.s64 	%rd10, %rd9, %rd8;
	ld.global.f32 	%f3, [%rd10];
	add.s64 	%rd11, %rd10, %rd8;
	ld.global.f32 	%f4, [%rd11];
	cvt.f64.f32 	%fd1, %f2;
	neg.f64 	%fd18, %fd1;
	fma.rn.f64 	%fd19, %fd1, 0dBFF71547652B82FE, 0d4338000000000000;
	{
	.reg .b32 %temp; 
	mov.b64 	{%r3, %temp}, %fd19;
	}
	mov.f64 	%fd20, 0dC338000000000000;
	add.rn.f64 	%fd21, %fd19, %fd20;
	fma.rn.f64 	%fd22, %fd21, 0dBFE62E42FEFA39EF, %fd18;
	fma.rn.f64 	%fd23, %fd21, 0dBC7ABC9E3B39803F, %fd22;
	fma.rn.f64 	%fd24, %fd23, 0d3E5ADE1569CE2BDF, 0d3E928AF3FCA213EA;
	fma.rn.f64 	%fd25, %fd24, %fd23, 0d3EC71DEE62401315;
	fma.rn.f64 	%fd26, %fd25, %fd23, 0d3EFA01997C89EB71;
	fma.rn.f64 	%fd27, %fd26, %fd23, 0d3F2A01A014761F65;
	fma.rn.f64 	%fd28, %fd27, %fd23, 0d3F56C16C1852B7AF;
	fma.rn.f64 	%fd29, %fd28, %fd23, 0d3F81111111122322;
	fma.rn.f64 	%fd30, %fd29, %fd23, 0d3FA55555555502A1;
	fma.rn.f64 	%fd31, %fd30, %fd23, 0d3FC5555555555511;
	fma.rn.f64 	%fd32, %fd31, %fd23, 0d3FE000000000000B;
	fma.rn.f64 	%fd33, %fd32, %fd23, 0d3FF0000000000000;
	fma.rn.f64 	%fd34, %fd33, %fd23, 0d3FF0000000000000;
	{
	.reg .b32 %temp; 
	mov.b64 	{%r4, %temp}, %fd34;
	}
	{
	.reg .b32 %temp; 
	mov.b64 	{%temp, %r5}, %fd34;
	}
	shl.b32 	%r23, %r3, 20;
	add.s32 	%r24, %r23, %r5;
	mov.b64 	%fd91, {%r4, %r24};
	{
	.reg .b32 %temp; 
	mov.b64 	{%temp, %r25}, %fd18;
	}
	mov.b32 	%f8, %r25;
	abs.f32 	%f5, %f8;
	setp.lt.f32 	%p1, %f5, 0f4086232B;
	@%p1 bra 	$L__BB1_3;
	setp.gt.f32 	%p2, %f2, 0f00000000;
	mov.f64 	%fd35, 0d7FF0000000000000;
	sub.f64 	%fd36, %fd35, %fd1;
	selp.f64 	%fd91, 0d0000000000000000, %fd36, %p2;
	setp.geu.f32 	%p3, %f5, 0f40874800;
	@%p3 bra 	$L__BB1_3;
	shr.u32 	%r26, %r3, 31;
	add.s32 	%r27, %r3, %r26;
	shr.s32 	%r28, %r27, 1;
	shl.b32 	%r29, %r28, 20;
	add.s32 	%r30, %r5, %r29;
	mov.b64 	%fd37, {%r4, %r30};
	sub.s32 	%r31, %r3, %r28;
	shl.b32 	%r32, %r31, 20;
	add.s32 	%r33, %r32, 1072693248;
	mov.b32 	%r34, 0;
	mov.b64 	%fd38, {%r34, %r33};
	mul.f64 	%fd91, %fd38, %fd37;
$L__BB1_3:
	add.f64 	%fd39, %fd91, 0d3FF0000000000000;
	rcp.rn.f64 	%fd40, %fd39;
	mad.lo.s32 	%r6, %r13, %r1, %r2;
	cvta.to.global.u64 	%rd12, %rd1;
	mul.wide.s32 	%rd13, %r6, 4;
	add.s64 	%rd14, %rd12, %rd13;
	ld.global.f32 	%f9, [%rd14];
	cvt.f64.f32 	%fd41, %f9;
	mul.f64 	%fd6, %fd40, %fd41;
	cvt.f64.f32 	%fd7, %f1;
	neg.f64 	%fd42, %fd7;
	fma.rn.f64 	%fd43, %fd7, 0dBFF71547652B82FE, 0d4338000000000000;
	{
	.reg .b32 %temp; 
	mov.b64 	{%r7, %temp}, %fd43;
	}
	mov.f64 	%fd44, 0dC338000000000000;
	add.rn.f64 	%fd45, %fd43, %fd44;
	fma.rn.f64 	%fd46, %fd45, 0dBFE62E42FEFA39EF, %fd42;
	fma.rn.f64 	%fd47, %fd45, 0dBC7ABC9E3B39803F, %fd46;
	fma.rn.f64 	%fd48, %fd47, 0d3E5ADE1569CE2BDF, 0d3E928AF3FCA213EA;
	fma.rn.f64 	%fd49, %fd48, %fd47, 0d3EC71DEE62401315;
	fma.rn.f64 	%fd50, %fd49, %fd47, 0d3EFA01997C89EB71;
	fma.rn.f64 	%fd51, %fd50, %fd47, 0d3F2A01A014761F65;
	fma.rn.f64 	%fd52, %fd51, %fd47, 0d3F56C16C1852B7AF;
	fma.rn.f64 	%fd53, %fd52, %fd47, 0d3F81111111122322;
	fma.rn.f64 	%fd54, %fd53, %fd47, 0d3FA55555555502A1;
	fma.rn.f64 	%fd55, %fd54, %fd47, 0d3FC5555555555511;
	fma.rn.f64 	%fd56, %fd55, %fd47, 0d3FE000000000000B;
	fma.rn.f64 	%fd57, %fd56, %fd47, 0d3FF0000000000000;
	fma.rn.f64 	%fd58, %fd57, %fd47, 0d3FF0000000000000;
	{
	.reg .b32 %temp; 
	mov.b64 	{%r8, %temp}, %fd58;
	}
	{
	.reg .b32 %temp; 
	mov.b64 	{%temp, %r9}, %fd58;
	}
	shl.b32 	%r35, %r7, 20;
	add.s32 	%r36, %r35, %r9;
	mov.b64 	%fd92, {%r8, %r36};
	{
	.reg .b32 %temp; 
	mov.b64 	{%temp, %r37}, %fd42;
	}
	mov.b32 	%f10, %r37;
	abs.f32 	%f6, %f10;
	setp.lt.f32 	%p4, %f6, 0f4086232B;
	@%p4 bra 	$L__BB1_6;
	setp.gt.f32 	%p5, %f1, 0f00000000;
	mov.f64 	%fd59, 0d7FF0000000000000;
	sub.f64 	%fd60, %fd59, %fd7;
	selp.f64 	%fd92, 0d0000000000000000, %fd60, %p5;
	setp.geu.f32 	%p6, %f6, 0f40874800;
	@%p6 bra 	$L__BB1_6;
	shr.u32 	%r38, %r7, 31;
	add.s32 	%r39, %r7, %r38;
	shr.s32 	%r40, %r39, 1;
	shl.b32 	%r41, %r40, 20;
	add.s32 	%r42, %r9, %r41;
	mov.b64 	%fd61, {%r8, %r42};
	sub.s32 	%r43, %r7, %r40;
	shl.b32 	%r44, %r43, 20;
	add.s32 	%r45, %r44, 1072693248;
	mov.b32 	%r46, 0;
	mov.b64 	%fd62, {%r46, %r45};
	mul.f64 	%fd92, %fd62, %fd61;
$L__BB1_6:
	add.f64 	%fd63, %fd92, 0d3FF0000000000000;
	rcp.rn.f64 	%fd64, %fd63;
	abs.f32 	%f11, %f3;
	mul.f32 	%f12, %f11, 0f4038AA3B;
	ex2.approx.ftz.f32 	%f13, %f12;
	add.f32 	%f14, %f13, 0f3F800000;
	rcp.approx.ftz.f32 	%f15, %f14;
	fma.rn.f32 	%f16, %f15, 0fC0000000, 0f3F800000;
	setp.ge.f32 	%p7, %f11, 0f41102CB4;
	selp.f32 	%f17, 0f3F800000, %f16, %p7;
	copysign.f32 	%f18, %f3, %f17;
	mul.f32 	%f19, %f3, %f3;
	fma.rn.f32 	%f20, %f19, 0f3C80F082, 0fBD563CAE;
	fma.rn.f32 	%f21, %f20, %f19, 0f3E085941;
	fma.rn.f32 	%f22, %f21, %f19, 0fBEAAA9ED;
	fma.rn.f32 	%f23, %f22, %f19, 0f00000000;
	fma.rn.f32 	%f24, %f23, %f3, %f3;
	setp.ge.f32 	%p8, %f11, 0f3F19999A;
	selp.f32 	%f25, %f18, %f24, %p8;
	cvt.f64.f32 	%fd65, %f25;
	fma.rn.f64 	%fd12, %fd64, %fd65, %fd6;
	cvt.f64.f32 	%fd13, %f4;
	neg.f64 	%fd66, %fd13;
	fma.rn.f64 	%fd67, %fd13, 0dBFF71547652B82FE, 0d4338000000000000;
	{
	.reg .b32 %temp; 
	mov.b64 	{%r10, %temp}, %fd67;
	}
	mov.f64 	%fd68, 0dC338000000000000;
	add.rn.f64 	%fd69, %fd67, %fd68;
	fma.rn.f64 	%fd70, %fd69, 0dBFE62E42FEFA39EF, %fd66;
	fma.rn.f64 	%fd71, %fd69, 0dBC7ABC9E3B39803F, %fd70;
	fma.rn.f64 	%fd72, %fd71, 0d3E5ADE1569CE2BDF, 0d3E928AF3FCA213EA;
	fma.rn.f64 	%fd73, %fd72, %fd71, 0d3EC71DEE62401315;
	fma.rn.f64 	%fd74, %fd73, %fd71, 0d3EFA01997C89EB71;
	fma.rn.f64 	%fd75, %fd74, %fd71, 0d3F2A01A014761F65;
	fma.rn.f64 	%fd76, %fd75, %fd71, 0d3F56C16C1852B7AF;
	fma.rn.f64 	%fd77, %fd76, %fd71, 0d3F81111111122322;
	fma.rn.f64 	%fd78, %fd77, %fd71, 0d3FA55555555502A1;
	fma.rn.f64 	%fd79, %fd78, %fd71, 0d3FC5555555555511;
	fma.rn.f64 	%fd80, %fd79, %fd71, 0d3FE000000000000B;
	fma.rn.f64 	%fd81, %fd80, %fd71, 0d3FF0000000000000;
	fma.rn.f64 	%fd82, %fd81, %fd71, 0d3FF0000000000000;
	{
	.reg .b32 %temp; 
	mov.b64 	{%r11, %temp}, %fd82;
	}
	{
	.reg .b32 %temp; 
	mov.b64 	{%temp, %r12}, %fd82;
	}
	shl.b32 	%r47, %r10, 20;
	add.s32 	%r48, %r47, %r12;
	mov.b64 	%fd93, {%r11, %r48};
	{
	.reg .b32 %temp; 
	mov.b64 	{%temp, %r49}, %fd66;
	}
	mov.b32 	%f26, %r49;
	abs.f32 	%f7, %f26;
	setp.lt.f32 	%p9, %f7, 0f4086232B;
	@%p9 bra 	$L__BB1_9;
	setp.gt.f32 	%p10, %f4, 0f00000000;
	mov.f64 	%fd83, 0d7FF0000000000000;
	sub.f64 	%fd84, %fd83, %fd13;
	selp.f64 	%fd93, 0d0000000000000000, %fd84, %p10;
	setp.geu.f32 	%p11, %f7, 0f40874800;
	@%p11 bra 	$L__BB1_9;
	shr.u32 	%r50, %r10, 31;
	add.s32 	%r51, %r10, %r50;
	shr.s32 	%r52, %r51, 1;
	shl.b32 	%r53, %r52, 20;
	add.s32 	%r54, %r12, %r53;
	mov.b64 	%fd85, {%r11, %r54};
	sub.s32 	%r55, %r10, %r52;
	shl.b32 	%r56, %r55, 20;
	add.s32 	%r57, %r56, 1072693248;
	mov.b32 	%r58, 0;
	mov.b64 	%fd86, {%r58, %r57};
	mul.f64 	%fd93, %fd86, %fd85;
$L__BB1_9:
	cvt.rn.f32.f64 	%f27, %fd12;
	cvta.to.global.u64 	%rd15, %rd2;
	cvta.to.global.u64 	%rd16, %rd3;
	add.f64 	%fd87, %fd93, 0d3FF0000000000000;
	rcp.rn.f64 	%fd88, %fd87;
	abs.f32 	%f28, %f27;
	mul.f32 	%f29, %f28, 0f4038AA3B;
	ex2.approx.ftz.f32 	%f30, %f29;
	add.f32 	%f31, %f30, 0f3F800000;
	rcp.approx.ftz.f32 	%f32, %f31;
	fma.rn.f32 	%f33, %f32, 0fC0000000, 0f3F800000;
	setp.ge.f32 	%p12, %f28, 0f41102CB4;
	selp.f32 	%f34, 0f3F800000, %f33, %p12;
	abs.f32 	%f35, %f34;
	neg.f32 	%f36, %f35;
	mov.b64 	%rd17, %fd12;
	shr.u64 	%rd18, %rd17, 63;
	and.b64  	%rd19, %rd18, 1;
	setp.eq.b64 	%p13, %rd19, 1;
	selp.f32 	%f37, %f36, %f35, %p13;
	mul.f32 	%f38, %f27, %f27;
	fma.rn.f32 	%f39, %f38, 0f3C80F082, 0fBD563CAE;
	fma.rn.f32 	%f40, %f39, %f38, 0f3E085941;
	fma.rn.f32 	%f41, %f40, %f38, 0fBEAAA9ED;
	fma.rn.f32 	%f42, %f41, %f38, 0f00000000;
	fma.rn.f32 	%f43, %f42, %f27, %f27;
	setp.ge.f32 	%p14, %f28, 0f3F19999A;
	selp.f32 	%f44, %f37, %f43, %p14;
	cvt.f64.f32 	%fd89, %f44;
	mul.f64 	%fd90, %fd88, %fd89;
	cvt.rn.f32.f64 	%f45, %fd90;
	add.s64 	%rd21, %rd15, %rd13;
	st.global.f32 	[%rd21], %f45;
	add.s64 	%rd22, %rd16, %rd13;
	st.global.f32 	[%rd22], %f27;
	ret;

}


// ===== COMPILED SASS (sm_100) =====

	.target	sm_100

	.elftype	@"ET_EXEC"


//--------------------- .note.nv.tkinfo           --------------------------
	.section	.note.nv.tkinfo,"",@"SHT_NOTE"
	.sectionflags	@"SHF_NOTE_NV_TKINFO"
	.tkinfo
        /*0018*/ 	.word	0x00000002
        /*0030*/ 	.string	""
        /*0030*/ 	.string	"ptxas"
        /*0030*/ 	.string	"Cuda compilation tools, release 13.0, V13.0.88"
        /*0030*/ 	.string	"Build cuda_13.0.r13.0/compiler.36424714_0"
        /*0030*/ 	.string	"-arch sm_100 -m 64 "



//--------------------- .note.nv.cuinfo           --------------------------
	.section	.note.nv.cuinfo,"",@"SHT_NOTE"
	.sectionflags	@"SHF_NOTE_NV_CUINFO"
        /*0018*/ 	.short	0x0002
        /*001a*/ 	.short	0x0064
        /*001c*/ 	.short	0x0082
	.zero		2


//--------------------- .nv.info                  --------------------------
	.section	.nv.info,"",@"SHT_CUDA_INFO"
	.align	4


	//----- nvinfo : EIATTR_REGCOUNT
	.align		4
        /*0000*/ 	.byte	0x04, 0x2f
        /*0002*/ 	.short	(.L_1 - .L_0)
	.align		4
.L_0:
        /*0004*/ 	.word	index@(_Z9lstm_gemmPfS_S_S_S_iiiii)
        /*0008*/ 	.word	0x0000001c


	//----- nvinfo : EIATTR_FRAME_SIZE
	.align		4
.L_1:
        /*000c*/ 	.byte	0x04, 0x11
        /*000e*/ 	.short	(.L_3 - .L_2)
	.align		4
.L_2:
        /*0010*/ 	.word	index@(_Z9lstm_gemmPfS_S_S_S_iiiii)
        /*0014*/ 	.word	0x00000000


	//----- nvinfo : EIATTR_REGCOUNT
	.align		4
.L_3:
        /*0018*/ 	.byte	0x04, 0x2f
        /*001a*/ 	.short	(.L_5 - .L_4)
	.align		4
.L_4:
        /*001c*/ 	.word	index@(_Z12lstm_eltwisePfS_S_S_i)
        /*0020*/ 	.word	0x00000018


	//----- nvinfo : EIATTR_FRAME_SIZE
	.align		4
.L_5:
        /*0024*/ 	.byte	0x04, 0x11
        /*0026*/ 	.short	(.L_7 - .L_6)
	.align		4
.L_6:
        /*0028*/ 	.word	index@($__internal_0_$__cuda_sm20_dblrcp_rn_slowpath_v3)
        /*002c*/ 	.word	0x00000000


	//----- nvinfo : EIATTR_FRAME_SIZE
	.align		4
.L_7:
        /*0030*/ 	.byte	0x04, 0x11
        /*0032*/ 	.short	(.L_9 - .L_8)
	.align		4
.L_8:
        /*0034*/ 	.word	index@(_Z12lstm_eltwisePfS_S_S_i)
        /*0038*/ 	.word	0x00000000


	//----- nvinfo : EIATTR_MIN_STACK_SIZE
	.align		4
.L_9:
        /*003c*/ 	.byte	0x04, 0x12
        /*003e*/ 	.short	(.L_11 - .L_10)
	.align		4
.L_10:
        /*0040*/ 	.word	index@(_Z12lstm_eltwisePfS_S_S_i)
        /*0044*/ 	.word	0x00000000


	//----- nvinfo : EIATTR_MIN_STACK_SIZE
	.align		4
.L_11:
        /*0048*/ 	.byte	0x04, 0x12
        /*004a*/ 	.short	(.L_13 - .L_12)
	.align		4
.L_12:
        /*004c*/ 	.word	index@(_Z9lstm_gemmPfS_S_S_S_iiiii)
        /*0050*/ 	.word	0x00000000
.L_13:


//--------------------- .nv.compat                --------------------------
	.section	.nv.compat,"",@"SHT_CUDA_COMPAT_INFO"
	.align	4
        /*0000*/ 	.byte	0x02, 0x09, 0x00, 0x00, 0x02, 0x02, 0x01, 0x00, 0x02, 0x05, 0x05, 0x00, 0x03, 0x07, 0x01, 0x01
        /*0010*/ 	.byte	0x02, 0x03, 0x00, 0x00, 0x02, 0x06, 0x01, 0x00, 0x04, 0x0b, 0x08, 0x00, 0x01, 0x00, 0x00, 0x00
        /*0020*/ 	.byte	0x00, 0x00, 0x00, 0x00


//--------------------- .nv.info._Z12lstm_eltwisePfS_S_S_i --------------------------
	.section	.nv.info._Z12lstm_eltwisePfS_S_S_i,"",@"SHT_CUDA_INFO"
	.sectionflags	@""
	.align	4


	//----- nvinfo : EIATTR_CUDA_API_VERSION
	.align		4
        /*0000*/ 	.byte	0x04, 0x37
        /*0002*/ 	.short	(.L_15 - .L_14)
.L_14:
        /*0004*/ 	.word	0x00000082


	//----- nvinfo : EIATTR_KPARAM_INFO
	.align		4
.L_15:
        /*0008*/ 	.byte	0x04, 0x17
        /*000a*/ 	.short	(.L_17 - .L_16)
.L_16:
        /*000c*/ 	.word	0x00000000
        /*0010*/ 	.short	0x0004
        /*0012*/ 	.short	0x0020
        /*0014*/ 	.byte	0x00, 0xf0, 0x11, 0x00


	//----- nvinfo : EIATTR_KPARAM_INFO
	.align		4
.L_17:
        /*0018*/ 	.byte	0x04, 0x17
        /*001a*/ 	.short	(.L_19 - .L_18)
.L_18:
        /*001c*/ 	.word	0x00000000
        /*0020*/ 	.short	0x0003
        /*0022*/ 	.short	0x0018
        /*0024*/ 	.byte	0x00, 0xf5, 0x21, 0x00


	//----- nvinfo : EIATTR_KPARAM_INFO
	.align		4
.L_19:
        /*0028*/ 	.byte	0x04, 0x17
        /*002a*/ 	.short	(.L_21 - .L_20)
.L_20:
        /*002c*/ 	.word	0x00000000
        /*0030*/ 	.short	0x0002
        /*0032*/ 	.short	0x0010
        /*0034*/ 	.byte	0x00, 0xf5, 0x21, 0x00


	//----- nvinfo : EIATTR_KPARAM_INFO
	.align		4
.L_21:
        /*0038*/ 	.byte	0x04, 0x17
        /*003a*/ 	.short	(.L_23 - .L_22)
.L_22:
        /*003c*/ 	.word	0x00000000
        /*0040*/ 	.short	0x0001
        /*0042*/ 	.short	0x0008
        /*0044*/ 	.byte	0x00, 0xf5, 0x21, 0x00


	//----- nvinfo : EIATTR_KPARAM_INFO
	.align		4
.L_23:
        /*0048*/ 	.byte	0x04, 0x17
        /*004a*/ 	.short	(.L_25 - .L_24)
.L_24:
        /*004c*/ 	.word	0x00000000
        /*0050*/ 	.short	0x0000
        /*0052*/ 	.short	0x0000
        /*0054*/ 	.byte	0x00, 0xf5, 0x21, 0x00


	//----- nvinfo : EIATTR_SPARSE_MMA_MASK
	.align		4
.L_25:
        /*0058*/ 	.byte	0x03, 0x50
        /*005a*/ 	.short	0x0000


	//----- nvinfo : EIATTR_MAXREG_COUNT
	.align		4
        /*005c*/ 	.byte	0x03, 0x1b
        /*005e*/ 	.short	0x00ff


	//----- nvinfo : EIATTR_MERCURY_ISA_VERSION
	.align		4
        /*0060*/ 	.byte	0x03, 0x5f
        /*0062*/ 	.short	0x0101


	//----- nvinfo : EIATTR_VRC_CTA_INIT_COUNT
	.align		4
        /*0064*/ 	.byte	0x02, 0x4a
	.zero		1
	.zero		1


	//----- nvinfo : EIATTR_EXIT_INSTR_OFFSETS
	.align		4
        /*0068*/ 	.byte	0x04, 0x1c
        /*006a*/ 	.short	(.L_27 - .L_26)


	//   ....[0]....
.L_26:
        /*006c*/ 	.word	0x000013f0


	//----- nvinfo : EIATTR_CRS_STACK_SIZE
	.align		4
.L_27:
        /*0070*/ 	.byte	0x04, 0x1e
        /*0072*/ 	.short	(.L_29 - .L_28)
.L_28:
        /*0074*/ 	.word	0x00000000


	//----- nvinfo : EIATTR_CBANK_PARAM_SIZE
	.align		4
.L_29:
        /*0078*/ 	.byte	0x03, 0x19
        /*007a*/ 	.short	0x0024


	//----- nvinfo : EIATTR_PARAM_CBANK
	.align		4
        /*007c*/ 	.byte	0x04, 0x0a
        /*007e*/ 	.short	(.L_31 - .L_30)
	.align		4
.L_30:
        /*0080*/ 	.word	index@(.nv.constant0._Z12lstm_eltwisePfS_S_S_i)
        /*0084*/ 	.short	0x0380
        /*0086*/ 	.short	0x0024


	//----- nvinfo : EIATTR_SW_WAR
	.align		4
.L_31:
        /*0088*/ 	.byte	0x04, 0x36
        /*008a*/ 	.short	(.L_33 - .L_32)
.L_32:
        /*008c*/ 	.word	0x00000008
.L_33:


//--------------------- .nv.info._Z9lstm_gemmPfS_S_S_S_iiiii --------------------------
	.section	.nv.info._Z9lstm_gemmPfS_S_S_S_iiiii,"",@"SHT_CUDA_INFO"
	.sectionflags	@""
	.align	4


	//----- nvinfo : EIATTR_CUDA_API_VERSION
	.align		4
        /*0000*/ 	.byte	0x04, 0x37
        /*0002*/ 	.short	(.L_35 - .L_34)
.L_34:
        /*0004*/ 	.word	0x00000082


	//----- nvinfo : EIATTR_KPARAM_INFO
	.align		4
.L_35:
        /*0008*/ 	.byte	0x04, 0x17
        /*000a*/ 	.short	(.L_37 - .L_36)
.L_36:
        /*000c*/ 	.word	0x00000000
        /*0010*/ 	.short	0x0009
        /*0012*/ 	.short	0x0038
        /*0014*/ 	.byte	0x00, 0xf0, 0x11, 0x00


	//----- nvinfo : EIATTR_KPARAM_INFO
	.align		4
.L_37:
        /*0018*/ 	.byte	0x04, 0x17
        /*001a*/ 	.short	(.L_39 - .L_38)
.L_38:
        /*001c*/ 	.word	0x00000000
        /*0020*/ 	.short	0x0008
        /*0022*/ 	.short	0x0034
        /*0024*/ 	.byte	0x00, 0xf0, 0x11, 0x00


	//----- nvinfo : EIATTR_KPARAM_INFO
	.align		4
.L_39:
        /*0028*/ 	.byte	0x04, 0x17
        /*002a*/ 	.short	(.L_41 - .L_40)
.L_40:
        /*002c*/ 	.word	0x00000000
        /*0030*/ 	.short	0x0007
        /*0032*/ 	.short	0x0030
        /*0034*/ 	.byte	0x00, 0xf0, 0x11, 0x00


	//----- nvinfo : EIATTR_KPARAM_INFO
	.align		4
.L_41:
        /*0038*/ 	.byte	0x04, 0x17
        /*003a*/ 	.short	(.L_43 - .L_42)
.L_42:
        /*003c*/ 	.word	0x00000000
        /*0040*/ 	.short	0x0006
        /*0042*/ 	.short	0x002c
        /*0044*/ 	.byte	0x00, 0xf0, 0x11, 0x00


	//----- nvinfo : EIATTR_KPARAM_INFO
	.align		4
.L_43:
        /*0048*/ 	.byte	0x04, 0x17
        /*004a*/ 	.short	(.L_45 - .L_44)
.L_44:
        /*004c*/ 	.word	0x00000000
        /*0050*/ 	.short	0x0005
        /*0052*/ 	.short	0x0028
        /*0054*/ 	.byte	0x00, 0xf0, 0x11, 0x00


	//----- nvinfo : EIATTR_KPARAM_INFO
	.align		4
.L_45:
        /*0058*/ 	.byte	0x04, 0x17
        /*005a*/ 	.short	(.L_47 - .L_46)
.L_46:
        /*005c*/ 	.word	0x00000000
        /*0060*/ 	.short	0x0004
        /*0062*/ 	.short	0x0020
        /*0064*/ 	.byte	0x00, 0xf5, 0x21, 0x00


	//----- nvinfo : EIATTR_KPARAM_INFO
	.align		4
.L_47:
        /*0068*/ 	.byte	0x04, 0x17
        /*006a*/ 	.short	(.L_49 - .L_48)
.L_48:
        /*006c*/ 	.word	0x00000000
        /*0070*/ 	.short	0x0003
        /*0072*/ 	.short	0x0018
        /*0074*/ 	.byte	0x00, 0xf5, 0x21, 0x00


	//----- nvinfo : EIATTR_KPARAM_INFO
	.align		4
.L_49:
        /*0078*/ 	.byte	0x04, 0x17
        /*007a*/ 	.short	(.L_51 - .L_50)
.L_50:
        /*007c*/ 	.word	0x00000000
        /*0080*/ 	.short	0x0002
        /*0082*/ 	.short	0x0010
        /*0084*/ 	.byte	0x00, 0xf5, 0x21, 0x00


	//----- nvinfo : EIATTR_KPARAM_INFO
	.align		4
.L_51:
        /*0088*/ 	.byte	0x04, 0x17
        /*008a*/ 	.short	(.L_53 - .L_52)
.L_52:
        /*008c*/ 	.word	0x00000000
        /*0090*/ 	.short	0x0001
        /*0092*/ 	.short	0x0008
        /*0094*/ 	.byte	0x00, 0xf5, 0x21, 0x00


	//----- nvinfo : EIATTR_KPARAM_INFO
	.align		4
.L_53:
        /*0098*/ 	.byte	0x04, 0x17
        /*009a*/ 	.short	(.L_55 - .L_54)
.L_54:
        /*009c*/ 	.word	0x00000000
        /*00a0*/ 	.short	0x0000
        /*00a2*/ 	.short	0x0000
        /*00a4*/ 	.byte	0x00, 0xf5, 0x21, 0x00


	//----- nvinfo : EIATTR_SPARSE_MMA_MASK
	.align		4
.L_55:
        /*00a8*/ 	.byte	0x03, 0x50
        /*00aa*/ 	.short	0x0000


	//----- nvinfo : EIATTR_MAXREG_COUNT
	.align		4
        /*00ac*/ 	.byte	0x03, 0x1b
        /*00ae*/ 	.short	0x00ff


	//----- nvinfo : EIATTR_MERCURY_ISA_VERSION
	.align		4
        /*00b0*/ 	.byte	0x03, 0x5f
        /*00b2*/ 	.short	0x0101


	//----- nvinfo : EIATTR_VRC_CTA_INIT_COUNT
	.align		4
        /*00b4*/ 	.byte	0x02, 0x4a
	.zero		1
	.zero		1


	//----- nvinfo : EIATTR_EXIT_INSTR_OFFSETS
	.align		4
        /*00b8*/ 	.byte	0x04, 0x1c
        /*00ba*/ 	.short	(.L_57 - .L_56)


	//   ....[0]....
.L_56:
        /*00bc*/ 	.word	0x00000e40


	//----- nvinfo : EIATTR_CBANK_PARAM_SIZE
	.align		4
.L_57:
        /*00c0*/ 	.byte	0x03, 0x19
        /*00c2*/ 	.short	0x003c


	//----- nvinfo : EIATTR_PARAM_CBANK
	.align		4
        /*00c4*/ 	.byte	0x04, 0x0a
        /*00c6*/ 	.short	(.L_59 - .L_58)
	.align		4
.L_58:
        /*00c8*/ 	.word	index@(.nv.constant0._Z9lstm_gemmPfS_S_S_S_iiiii)
        /*00cc*/ 	.short	0x0380
        /*00ce*/ 	.short	0x003c


	//----- nvinfo : EIATTR_SW_WAR
	.align		4
.L_59:
        /*00d0*/ 	.byte	0x04, 0x36
        /*00d2*/ 	.short	(.L_61 - .L_60)
.L_60:
        /*00d4*/ 	.word	0x00000008
.L_61:


//--------------------- .nv.callgraph             --------------------------
	.section	.nv.callgraph,"",@"SHT_CUDA_CALLGRAPH"
	.align	4
	.sectionentsize	8
	.align		4
        /*0000*/ 	.word	0x00000000
	.align		4
        /*0004*/ 	.word	0xffffffff
	.align		4
        /*0008*/ 	.word	0x00000000
	.align		4
        /*000c*/ 	.word	0xfffffffe
	.align		4
        /*0010*/ 	.word	0x00000000
	.align		4
        /*0014*/ 	.word	0xfffffffd
	.align		4
        /*0018*/ 	.word	0x00000000
	.align		4
        /*001c*/ 	.word	0xfffffffc


//--------------------- .text._Z12lstm_eltwisePfS_S_S_i --------------------------
	.section	.text._Z12lstm_eltwisePfS_S_S_i,"ax",@progbits
	.align	128
        .global         _Z12lstm_eltwisePfS_S_S_i
        .type           _Z12lstm_eltwisePfS_S_S_i,@function
        .size           _Z12lstm_eltwisePfS_S_S_i,(.L_x_24 - _Z12lstm_eltwisePfS_S_S_i)
        .other          _Z12lstm_eltwisePfS_S_S_i,@"STO_CUDA_ENTRY STV_DEFAULT"
_Z12lstm_eltwisePfS_S_S_i:
.text._Z12lstm_eltwisePfS_S_S_i:
[----:B------:R-:W-:Y:S01]  /*0000*/  LDC R1, c[0x0][0x37c] ;  /* 0x0000df00ff017b82 */ /* 0x000fe20000000800 */
[----:B------:R-:W0:Y:S07]  /*0010*/  S2R R6, SR_TID.X ;  /* 0x0000000000067919 */ /* 0x000e2e0000002100 */
[----:B------:R-:W0:Y:S01]  /*0020*/  S2UR UR4, SR_CTAID.X ;  /* 0x00000000000479c3 */ /* 0x000e220000002500 */
[----:B------:R-:W1:Y:S07]  /*0030*/  S2R R0, SR_TID.Y ;  /* 0x0000000000007919 */ /* 0x000e6e0000002200 */
[----:B------:R-:W0:Y:S08]  /*0040*/  LDC R3, c[0x0][0x360] ;  /* 0x0000d800ff037b82 */ /* 0x000e300000000800 */
[----:B------:R-:W1:Y:S08]  /*0050*/  S2UR UR5, SR_CTAID.Y ;  /* 0x00000000000579c3 */ /* 0x000e700000002600 */
[----:B------:R-:W1:Y:S08]  /*0060*/  LDC R5, c[0x0][0x364] ;  /* 0x0000d900ff057b82 */ /* 0x000e700000000800 */
[----:B------:R-:W2:Y:S01]  /*0070*/  LDC R19, c[0x0][0x3a0] ;  /* 0x0000e800ff137b82 */ /* 0x000ea20000000800 */
[----:B0-----:R-:W-:-:S07]  /*0080*/  IMAD R6, R3, UR4, R6 ;  /* 0x0000000403067c24 */ /* 0x001fce000f8e0206 */
[----:B------:R-:W0:Y:S01]  /*0090*/  LDC.64 R14, c[0x0][0x388] ;  /* 0x0000e200ff0e7b82 */ /* 0x000e220000000a00 */
[----:B-1----:R-:W-:Y:S01]  /*00a0*/  IMAD R3, R5, UR5, R0 ;  /* 0x0000000505037c24 */ /* 0x002fe2000f8e0200 */
[----:B------:R-:W1:Y:S01]  /*00b0*/  LDCU.64 UR4, c[0x0][0x358] ;  /* 0x00006b00ff0477ac */ /* 0x000e620008000a00 */
[----:B--2---:R-:W-:-:S04]  /*00c0*/  IMAD R0, R6, R19, RZ ;  /* 0x0000001306007224 */ /* 0x004fc800078e02ff */
[----:B------:R-:W-:-:S04]  /*00d0*/  IMAD R5, R0, 0x4, R3 ;  /* 0x0000000400057824 */ /* 0x000fc800078e0203 */
[----:B0-----:R-:W-:-:S04]  /*00e0*/  IMAD.WIDE R14, R5, 0x4, R14 ;  /* 0x00000004050e7825 */ /* 0x001fc800078e020e */
[----:B------:R-:W-:Y:S02]  /*00f0*/  HFMA2 R11, -RZ, RZ, 1.9912109375, 0.00128841400146484375 ;  /* 0x3ff71547ff0b7431 */ /* 0x000fe400000001ff */
[----:B------:R-:W-:Y:S01]  /*0100*/  IMAD.MOV.U32 R10, RZ, RZ, 0x652b82fe ;  /* 0x652b82feff0a7424 */ /* 0x000fe200078e00ff */
[----:B------:R-:W-:Y:S01]  /*0110*/  UMOV UR6, 0xfefa39ef ;  /* 0xfefa39ef00067882 */ /* 0x000fe20000000000 */
[C---:B------:R-:W-:Y:S01]  /*0120*/  IMAD.WIDE R12, R19.reuse, 0x4, R14 ;  /* 0x00000004130c7825 */ /* 0x040fe200078e020e */
[----:B------:R-:W-:Y:S01]  /*0130*/  UMOV UR7, 0x3fe62e42 ;  /* 0x3fe62e4200077882 */ /* 0x000fe20000000000 */
[----:B-1----:R0:W5:Y:S04]  /*0140*/  LDG.E R4, desc[UR4][R14.64] ;  /* 0x000000040e047981 */ /* 0x002168000c1e1900 */
[----:B------:R-:W2:Y:S01]  /*0150*/  LDG.E R5, desc[UR4][R12.64] ;  /* 0x000000040c057981 */ /* 0x000ea2000c1e1900 */
[----:B------:R-:W-:-:S04]  /*0160*/  IMAD.WIDE R16, R19, 0x4, R12 ;  /* 0x0000000413107825 */ /* 0x000fc800078e020c */
[----:B0-----:R-:W-:Y:S01]  /*0170*/  IMAD.MOV.U32 R14, RZ, RZ, -0x35dec16 ;  /* 0xfca213eaff0e7424 */ /* 0x001fe200078e00ff */
[----:B------:R0:W5:Y:S01]  /*0180*/  LDG.E R2, desc[UR4][R16.64] ;  /* 0x0000000410027981 */ /* 0x000162000c1e1900 */
[----:B------:R-:W-:-:S05]  /*0190*/  IMAD.WIDE R18, R19, 0x4, R16 ;  /* 0x0000000413127825 */ /* 0x000fca00078e0210 */
[----:B------:R1:W5:Y:S01]  /*01a0*/  LDG.E R0, desc[UR4][R18.64] ;  /* 0x0000000412007981 */ /* 0x000362000c1e1900 */
[----:B------:R-:W-:Y:S01]  /*01b0*/  IMAD.MOV.U32 R15, RZ, RZ, 0x3e928af3 ;  /* 0x3e928af3ff0f7424 */ /* 0x000fe200078e00ff */
[----:B------:R-:W-:Y:S01]  /*01c0*/  BSSY.RECONVERGENT B0, `(.L_x_0) ;  /* 0x0000036000007945 */ /* 0x000fe20003800200 */
[----:B--2---:R-:W2:Y:S02]  /*01d0*/  F2F.F64.F32 R8, R5 ;  /* 0x0000000500087310 */ /* 0x004ea40000201800 */
[----:B--2---:R-:W-:-:S08]  /*01e0*/  DFMA R10, R8, -R10, 6.75539944105574400000e+15 ;  /* 0x43380000080a742b */ /* 0x004fd0000000080a */
[----:B------:R-:W-:-:S08]  /*01f0*/  DADD R20, R10, -6.75539944105574400000e+15 ;  /* 0xc33800000a147429 */ /* 0x000fd00000000000 */
[----:B------:R-:W-:Y:S01]  /*0200*/  DFMA R12, R20, -UR6, -R8 ;  /* 0x80000006140c7c2b */ /* 0x000fe20008000808 */
[----:B------:R-:W-:Y:S01]  /*0210*/  UMOV UR6, 0x3b39803f ;  /* 0x3b39803f00067882 */ /* 0x000fe20000000000 */
[----:B------:R-:W-:-:S06]  /*0220*/  UMOV UR7, 0x3c7abc9e ;  /* 0x3c7abc9e00077882 */ /* 0x000fcc0000000000 */
[----:B------:R-:W-:Y:S01]  /*0230*/  DFMA R12, R20, -UR6, R12 ;  /* 0x80000006140c7c2b */ /* 0x000fe2000800000c */
[----:B------:R-:W-:Y:S01]  /*0240*/  UMOV UR6, 0x69ce2bdf ;  /* 0x69ce2bdf00067882 */ /* 0x000fe20000000000 */
[----:B------:R-:W-:-:S06]  /*0250*/  UMOV UR7, 0x3e5ade15 ;  /* 0x3e5ade1500077882 */ /* 0x000fcc0000000000 */
[----:B------:R-:W-:Y:S01]  /*0260*/  DFMA R14, R12, UR6, R14 ;  /* 0x000000060c0e7c2b */ /* 0x000fe2000800000e */
[----:B------:R-:W-:Y:S01]  /*0270*/  UMOV UR6, 0x62401315 ;  /* 0x6240131500067882 */ /* 0x000fe20000000000 */
[----:B------:R-:W-:-:S06]  /*0280*/  UMOV UR7, 0x3ec71dee ;  /* 0x3ec71dee00077882 */ /* 0x000fcc0000000000 */
[----:B------:R-:W-:Y:S01]  /*0290*/  DFMA R14, R12, R14, UR6 ;  /* 0x000000060c0e7e2b */ /* 0x000fe2000800000e */
        /* <DEDUP_REMOVED lines=19> */
[----:B------:R-:W-:Y:S01]  /*03d0*/  UMOV UR7, 0x3fe00000 ;  /* 0x3fe0000000077882 */ /* 0x000fe20000000000 */
[----:B0-----:R-:W-:-:S05]  /*03e0*/  DADD R16, -RZ, -R8 ;  /* 0x00000000ff107229 */ /* 0x001fca0000000908 */
[----:B------:R-:W-:-:S05]  /*03f0*/  DFMA R14, R12, R14, UR6 ;  /* 0x000000060c0e7e2b */ /* 0x000fca000800000e */
[----:B------:R-:W-:-:S03]  /*0400*/  FSETP.GEU.AND P0, PT, |R17|, 4.1917929649353027344, PT ;  /* 0x4086232b1100780b */ /* 0x000fc60003f0e200 */
[----:B------:R-:W-:-:S08]  /*0410*/  DFMA R14, R12, R14, 1 ;  /* 0x3ff000000c0e742b */ /* 0x000fd0000000000e */
[----:B------:R-:W-:-:S10]  /*0420*/  DFMA R12, R12, R14, 1 ;  /* 0x3ff000000c0c742b */ /* 0x000fd4000000000e */
[----:B------:R-:W-:Y:S01]  /*0430*/  LEA R15, R10, R13, 0x14 ;  /* 0x0000000d0a0f7211 */ /* 0x000fe200078ea0ff */
[----:B------:R-:W-:Y:S01]  /*0440*/  IMAD.MOV.U32 R14, RZ, RZ, R12 ;  /* 0x000000ffff0e7224 */ /* 0x000fe200078e000c */
[----:B-1----:R-:W-:Y:S06]  /*0450*/  @!P0 BRA `(.L_x_1) ;  /* 0x0000000000308947 */ /* 0x002fec0003800000 */
[----:B------:R-:W-:Y:S01]  /*0460*/  FSETP.GEU.AND P1, PT, |R17|, 4.2275390625, PT ;  /* 0x408748001100780b */ /* 0x000fe20003f2e200 */
[----:B------:R-:W-:Y:S01]  /*0470*/  DADD R8, -R8, +INF ;  /* 0x7ff0000008087429 */ /* 0x000fe20000000100 */
[----:B------:R-:W-:-:S09]  /*0480*/  FSETP.GT.AND P0, PT, R5, RZ, PT ;  /* 0x000000ff0500720b */ /* 0x000fd20003f04000 */
[----:B------:R-:W-:Y:S02]  /*0490*/  FSEL R14, R8, RZ, !P0 ;  /* 0x000000ff080e7208 */ /* 0x000fe40004000000 */
[----:B------:R-:W-:Y:S01]  /*04a0*/  @!P1 LEA.HI R7, R10, R10, RZ, 0x1 ;  /* 0x0000000a0a079211 */ /* 0x000fe200078f08ff */
[----:B------:R-:W-:Y:S01]  /*04b0*/  @!P1 IMAD.MOV.U32 R8, RZ, RZ, RZ ;  /* 0x000000ffff089224 */ /* 0x000fe200078e00ff */
[----:B------:R-:W-:Y:S02]  /*04c0*/  FSEL R15, R9, RZ, !P0 ;  /* 0x000000ff090f7208 */ /* 0x000fe40004000000 */
[----:B------:R-:W-:-:S04]  /*04d0*/  @!P1 SHF.R.S32.HI R7, RZ, 0x1, R7 ;  /* 0x00000001ff079819 */ /* 0x000fc80000011407 */
[----:B------:R-:W-:Y:S01]  /*04e0*/  @!P1 LEA R13, R7, R13, 0x14 ;  /* 0x0000000d070d9211 */ /* 0x000fe200078ea0ff */
[----:B------:R-:W-:-:S05]  /*04f0*/  @!P1 IMAD.IADD R10, R10, 0x1, -R7 ;  /* 0x000000010a0a9824 */ /* 0x000fca00078e0a07 */
[----:B------:R-:W-:-:S06]  /*0500*/  @!P1 LEA R9, R10, 0x3ff00000, 0x14 ;  /* 0x3ff000000a099811 */ /* 0x000fcc00078ea0ff */
[----:B------:R-:W-:-:S11]  /*0510*/  @!P1 DMUL R14, R12, R8 ;  /* 0x000000080c0e9228 */ /* 0x000fd60000000000 */
.L_x_1:
[----:B------:R-:W-:Y:S05]  /*0520*/  BSYNC.RECONVERGENT B0 ;  /* 0x0000000000007941 */ /* 0x000fea0003800200 */
.L_x_0:
[----:B------:R-:W-:Y:S01]  /*0530*/  DADD R14, R14, 1 ;  /* 0x3ff000000e0e7429 */ /* 0x000fe20000000000 */
[----:B------:R-:W-:Y:S05]  /*0540*/  BSSY.RECONVERGENT B0, `(.L_x_2) ;  /* 0x0000010000007945 */ /* 0x000fea0003800200 */
[----:B------:R-:W0:Y:S04]  /*0550*/  MUFU.RCP64H R9, R15 ;  /* 0x0000000f00097308 */ /* 0x000e280000001800 */
[----:B------:R-:W-:-:S05]  /*0560*/  VIADD R8, R15, 0x300402 ;  /* 0x003004020f087836 */ /* 0x000fca0000000000 */
[----:B------:R-:W-:Y:S01]  /*0570*/  FSETP.GEU.AND P0, PT, |R8|, 5.8789094863358348022e-39, PT ;  /* 0x004004020800780b */ /* 0x000fe20003f0e200 */
[----:B0-----:R-:W-:-:S08]  /*0580*/  DFMA R10, -R14, R8, 1 ;  /* 0x3ff000000e0a742b */ /* 0x001fd00000000108 */
[----:B------:R-:W-:-:S08]  /*0590*/  DFMA R10, R10, R10, R10 ;  /* 0x0000000a0a0a722b */ /* 0x000fd0000000000a */
[----:B------:R-:W-:-:S08]  /*05a0*/  DFMA R10, R8, R10, R8 ;  /* 0x0000000a080a722b */ /* 0x000fd00000000008 */
[----:B------:R-:W-:-:S08]  /*05b0*/  DFMA R12, -R14, R10, 1 ;  /* 0x3ff000000e0c742b */ /* 0x000fd0000000010a */
[----:B------:R-:W-:Y:S01]  /*05c0*/  DFMA R8, R10, R12, R10 ;  /* 0x0000000c0a08722b */ /* 0x000fe2000000000a */
[----:B------:R-:W-:Y:S10]  /*05d0*/  @P0 BRA `(.L_x_3) ;  /* 0x0000000000180947 */ /* 0x000ff40003800000 */
[----:B------:R-:W-:Y:S01]  /*05e0*/  LOP3.LUT R5, R15, 0x7fffffff, RZ, 0xc0, !PT ;  /* 0x7fffffff0f057812 */ /* 0x000fe200078ec0ff */
[----:B------:R-:W-:Y:S01]  /*05f0*/  IMAD.MOV.U32 R9, RZ, RZ, R15 ;  /* 0x000000ffff097224 */ /* 0x000fe200078e000f */
[----:B------:R-:W-:Y:S02]  /*0600*/  MOV R8, R14 ;  /* 0x0000000e00087202 */ /* 0x000fe40000000f00 */
[----:B------:R-:W-:Y:S01]  /*0610*/  MOV R14, 0x640 ;  /* 0x00000640000e7802 */ /* 0x000fe20000000f00 */
[----:B------:R-:W-:-:S07]  /*0620*/  VIADD R12, R5, 0xfff00000 ;  /* 0xfff00000050c7836 */ /* 0x000fce0000000000 */
[----:B-----5:R-:W-:Y:S05]  /*0630*/  CALL.REL.NOINC `($__internal_0_$__cuda_sm20_dblrcp_rn_slowpath_v3) ;  /* 0x0000000c00707944 */ /* 0x020fea0003c00000 */
.L_x_3:
[----:B------:R-:W-:Y:S05]  /*0640*/  BSYNC.RECONVERGENT B0 ;  /* 0x0000000000007941 */ /* 0x000fea0003800200 */
.L_x_2:
[----:B------:R-:W0:Y:S01]  /*0650*/  LDC.64 R12, c[0x0][0x380] ;  /* 0x0000e000ff0c7b82 */ /* 0x000e220000000a00 */
[----:B------:R-:W1:Y:S02]  /*0660*/  LDCU UR6, c[0x0][0x3a0] ;  /* 0x00007400ff0677ac */ /* 0x000e640008000800 */
[----:B-1----:R-:W-:-:S04]  /*0670*/  IMAD R3, R6, UR6, R3 ;  /* 0x0000000606037c24 */ /* 0x002fc8000f8e0203 */
[----:B0-----:R-:W-:-:S06]  /*0680*/  IMAD.WIDE R12, R3, 0x4, R12 ;  /* 0x00000004030c7825 */ /* 0x001fcc00078e020c */
[----:B------:R0:W5:Y:S02]  /*0690*/  LDG.E R12, desc[UR4][R12.64] ;  /* 0x000000040c0c7981 */ /* 0x000164000c1e1900 */
[----:B-----5:R-:W1:Y:S01]  /*06a0*/  F2F.F64.F32 R6, R4 ;  /* 0x0000000400067310 */ /* 0x020e620000201800 */
[----:B------:R-:W-:Y:S01]  /*06b0*/  MOV R10, 0x652b82fe ;  /* 0x652b82fe000a7802 */ /* 0x000fe20000000f00 */
[----:B------:R-:W-:Y:S01]  /*06c0*/  IMAD.MOV.U32 R11, RZ, RZ, 0x3ff71547 ;  /* 0x3ff71547ff0b7424 */ /* 0x000fe200078e00ff */
[----:B------:R-:W-:Y:S01]  /*06d0*/  UMOV UR6, 0xfefa39ef ;  /* 0xfefa39ef00067882 */ /* 0x000fe20000000000 */
[----:B------:R-:W-:Y:S01]  /*06e0*/  UMOV UR7, 0x3fe62e42 ;  /* 0x3fe62e4200077882 */ /* 0x000fe20000000000 */
[----:B------:R-:W-:Y:S03]  /*06f0*/  BSSY.RECONVERGENT B0, `(.L_x_4) ;  /* 0x0000037000007945 */ /* 0x000fe60003800200 */
[----:B-1----:R-:W-:-:S02]  /*0700*/  DFMA R10, R6, -R10, 6.75539944105574400000e+15 ;  /* 0x43380000060a742b */ /* 0x002fc4000000080a */
[----:B------:R-:W-:-:S06]  /*0710*/  DADD R18, -RZ, -R6 ;  /* 0x00000000ff127229 */ /* 0x000fcc0000000906 */
[----:B------:R-:W-:-:S04]  /*0720*/  DADD R14, R10, -6.75539944105574400000e+15 ;  /* 0xc33800000a0e7429 */ /* 0x000fc80000000000 */
[----:B------:R-:W-:-:S04]  /*0730*/  FSETP.GEU.AND P0, PT, |R19|, 4.1917929649353027344, PT ;  /* 0x4086232b1300780b */ /* 0x000fc80003f0e200 */
[----:B------:R-:W-:Y:S01]  /*0740*/  DFMA R16, R14, -UR6, -R6 ;  /* 0x800000060e107c2b */ /* 0x000fe20008000806 */
[----:B------:R-:W-:Y:S01]  /*0750*/  UMOV UR6, 0x3b39803f ;  /* 0x3b39803f00067882 */ /* 0x000fe20000000000 */
[----:B------:R-:W-:-:S06]  /*0760*/  UMOV UR7, 0x3c7abc9e ;  /* 0x3c7abc9e00077882 */ /* 0x000fcc0000000000 */
[----:B------:R-:W-:Y:S01]  /*0770*/  DFMA R14, R14, -UR6, R16 ;  /* 0x800000060e0e7c2b */ /* 0x000fe20008000010 */
[----:B------:R-:W-:Y:S01]  /*0780*/  UMOV UR6, 0x69ce2bdf ;  /* 0x69ce2bdf00067882 */ /* 0x000fe20000000000 */
[----:B------:R-:W-:Y:S01]  /*0790*/  IMAD.MOV.U32 R16, RZ, RZ, -0x35dec16 ;  /* 0xfca213eaff107424 */ /* 0x000fe200078e00ff */
[----:B------:R-:W-:Y:S01]  /*07a0*/  MOV R17, 0x3e928af3 ;  /* 0x3e928af300117802 */ /* 0x000fe20000000f00 */
[----:B------:R-:W-:-:S05]  /*07b0*/  UMOV UR7, 0x3e5ade15 ;  /* 0x3e5ade1500077882 */ /* 0x000fca0000000000 */
        /* <DEDUP_REMOVED lines=24> */
[----:B------:R-:W-:-:S08]  /*0940*/  DFMA R16, R14, R16, UR6 ;  /* 0x000000060e107e2b */ /* 0x000fd00008000010 */
[----:B------:R-:W-:-:S08]  /*0950*/  DFMA R16, R14, R16, 1 ;  /* 0x3ff000000e10742b */ /* 0x000fd00000000010 */
[----:B------:R-:W-:-:S10]  /*0960*/  DFMA R14, R14, R16, 1 ;  /* 0x3ff000000e0e742b */ /* 0x000fd40000000010 */
[----:B------:R-:W-:Y:S02]  /*0970*/  IMAD R17, R10, 0x100000, R15 ;  /* 0x001000000a117824 */ /* 0x000fe400078e020f */
[----:B------:R-:W-:Y:S01]  /*0980*/  IMAD.MOV.U32 R16, RZ, RZ, R14 ;  /* 0x000000ffff107224 */ /* 0x000fe200078e000e */
[----:B0-----:R-:W-:Y:S06]  /*0990*/  @!P0 BRA `(.L_x_5) ;  /* 0x0000000000308947 */ /* 0x001fec0003800000 */
[----:B------:R-:W-:Y:S01]  /*09a0*/  FSETP.GEU.AND P1, PT, |R19|, 4.2275390625, PT ;  /* 0x408748001300780b */ /* 0x000fe20003f2e200 */
[----:B------:R-:W-:Y:S01]  /*09b0*/  DADD R6, -R6, +INF ;  /* 0x7ff0000006067429 */ /* 0x000fe20000000100 */
[----:B------:R-:W-:-:S09]  /*09c0*/  FSETP.GT.AND P0, PT, R4, RZ, PT ;  /* 0x000000ff0400720b */ /* 0x000fd20003f04000 */
[----:B------:R-:W-:Y:S02]  /*09d0*/  FSEL R16, R6, RZ, !P0 ;  /* 0x000000ff06107208 */ /* 0x000fe40004000000 */
[----:B------:R-:W-:Y:S02]  /*09e0*/  @!P1 LEA.HI R5, R10, R10, RZ, 0x1 ;  /* 0x0000000a0a059211 */ /* 0x000fe400078f08ff */
[----:B------:R-:W-:Y:S02]  /*09f0*/  FSEL R17, R7, RZ, !P0 ;  /* 0x000000ff07117208 */ /* 0x000fe40004000000 */
[----:B------:R-:W-:-:S04]  /*0a00*/  @!P1 SHF.R.S32.HI R5, RZ, 0x1, R5 ;  /* 0x00000001ff059819 */ /* 0x000fc80000011405 */
[----:B------:R-:W-:Y:S01]  /*0a10*/  @!P1 IADD3 R4, PT, PT, R10, -R5, RZ ;  /* 0x800000050a049210 */ /* 0x000fe20007ffe0ff */
[----:B------:R-:W-:-:S03]  /*0a20*/  @!P1 IMAD R15, R5, 0x100000, R15 ;  /* 0x00100000050f9824 */ /* 0x000fc600078e020f */
[----:B------:R-:W-:Y:S01]  /*0a30*/  @!P1 LEA R5, R4, 0x3ff00000, 0x14 ;  /* 0x3ff0000004059811 */ /* 0x000fe200078ea0ff */
[----:B------:R-:W-:-:S06]  /*0a40*/  @!P1 IMAD.MOV.U32 R4, RZ, RZ, RZ ;  /* 0x000000ffff049224 */ /* 0x000fcc00078e00ff */
[----:B------:R-:W-:-:S11]  /*0a50*/  @!P1 DMUL R16, R14, R4 ;  /* 0x000000040e109228 */ /* 0x000fd60000000000 */
.L_x_5:
[----:B------:R-:W-:Y:S05]  /*0a60*/  BSYNC.RECONVERGENT B0 ;  /* 0x0000000000007941 */ /* 0x000fea0003800200 */
.L_x_4:
[----:B------:R-:W-:Y:S01]  /*0a70*/  DADD R10, R16, 1 ;  /* 0x3ff00000100a7429 */ /* 0x000fe20000000000 */
[----:B------:R-:W-:Y:S05]  /*0a80*/  BSSY.RECONVERGENT B0, `(.L_x_6) ;  /* 0x0000014000007945 */ /* 0x000fea0003800200 */
[----:B------:R-:W0:Y:S04]  /*0a90*/  MUFU.RCP64H R7, R11 ;  /* 0x0000000b00077308 */ /* 0x000e280000001800 */
[----:B------:R-:W-:-:S04]  /*0aa0*/  IADD3 R6, PT, PT, R11, 0x300402, RZ ;  /* 0x003004020b067810 */ /* 0x000fc80007ffe0ff */
[----:B------:R-:W-:Y:S02]  /*0ab0*/  FSETP.GEU.AND P0, PT, |R6|, 5.8789094863358348022e-39, PT ;  /* 0x004004020600780b */ /* 0x000fe40003f0e200 */
[----:B0-----:R-:W-:-:S08]  /*0ac0*/  DFMA R4, -R10, R6, 1 ;  /* 0x3ff000000a04742b */ /* 0x001fd00000000106 */
[----:B------:R-:W-:Y:S02]  /*0ad0*/  DFMA R14, R4, R4, R4 ;  /* 0x00000004040e722b */ /* 0x000fe40000000004 */
[----:B------:R-:W0:Y:S06]  /*0ae0*/  F2F.F64.F32 R4, R12 ;  /* 0x0000000c00047310 */ /* 0x000e2c0000201800 */
[----:B------:R-:W-:-:S08]  /*0af0*/  DFMA R14, R6, R14, R6 ;  /* 0x0000000e060e722b */ /* 0x000fd00000000006 */
[----:B------:R-:W-:Y:S02]  /*0b00*/  DFMA R16, -R10, R14, 1 ;  /* 0x3ff000000a10742b */ /* 0x000fe4000000010e */
[----:B0-----:R-:W-:-:S06]  /*0b10*/  DMUL R4, R4, R8 ;  /* 0x0000000804047228 */ /* 0x001fcc0000000000 */
[----:B------:R-:W-:Y:S01]  /*0b20*/  DFMA R6, R14, R16, R14 ;  /* 0x000000100e06722b */ /* 0x000fe2000000000e */
[----:B------:R-:W-:Y:S10]  /*0b30*/  @P0 BRA `(.L_x_7) ;  /* 0x0000000000200947 */ /* 0x000ff40003800000 */
[----:B------:R-:W-:Y:S01]  /*0b40*/  LOP3.LUT R6, R11, 0x7fffffff, RZ, 0xc0, !PT ;  /* 0x7fffffff0b067812 */ /* 0x000fe200078ec0ff */
[----:B------:R-:W-:Y:S01]  /*0b50*/  IMAD.MOV.U32 R8, RZ, RZ, R10 ;  /* 0x000000ffff087224 */ /* 0x000fe200078e000a */
[----:B------:R-:W-:Y:S01]  /*0b60*/  MOV R14, 0xba0 ;  /* 0x00000ba0000e7802 */ /* 0x000fe20000000f00 */
[----:B------:R-:W-:Y:S01]  /*0b70*/  IMAD.MOV.U32 R9, RZ, RZ, R11 ;  /* 0x000000ffff097224 */ /* 0x000fe200078e000b */
[----:B------:R-:W-:-:S07]  /*0b80*/  IADD3 R12, PT, PT, R6, -0x100000, RZ ;  /* 0xfff00000060c7810 */ /* 0x000fce0007ffe0ff */
[----:B------:R-:W-:Y:S05]  /*0b90*/  CALL.REL.NOINC `($__internal_0_$__cuda_sm20_dblrcp_rn_slowpath_v3) ;  /* 0x0000000800187944 */ /* 0x000fea0003c00000 */
[----:B------:R-:W-:Y:S02]  /*0ba0*/  IMAD.MOV.U32 R6, RZ, RZ, R8 ;  /* 0x000000ffff067224 */ /* 0x000fe400078e0008 */
[----:B------:R-:W-:-:S07]  /*0bb0*/  IMAD.MOV.U32 R7, RZ, RZ, R9 ;  /* 0x000000ffff077224 */ /* 0x000fce00078e0009 */
.L_x_7:
[----:B------:R-:W-:Y:S05]  /*0bc0*/  BSYNC.RECONVERGENT B0 ;  /* 0x0000000000007941 */ /* 0x000fea0003800200 */
.L_x_6:
[----:B------:R-:W0:Y:S01]  /*0bd0*/  F2F.F64.F32 R8, R0 ;  /* 0x0000000000087310 */ /* 0x000e220000201800 */
[----:B------:R-:W-:Y:S01]  /*0be0*/  MOV R10, 0x652b82fe ;  /* 0x652b82fe000a7802 */ /* 0x000fe20000000f00 */
[----:B------:R-:W-:Y:S01]  /*0bf0*/  IMAD.MOV.U32 R11, RZ, RZ, 0x3ff71547 ;  /* 0x3ff71547ff0b7424 */ /* 0x000fe200078e00ff */
[----:B------:R-:W-:Y:S01]  /*0c00*/  UMOV UR6, 0xfefa39ef ;  /* 0xfefa39ef00067882 */ /* 0x000fe20000000000 */
[----:B------:R-:W-:Y:S01]  /*0c10*/  UMOV UR7, 0x3fe62e42 ;  /* 0x3fe62e4200077882 */ /* 0x000fe20000000000 */
[----:B------:R-:W-:Y:S01]  /*0c20*/  FMUL R18, |R2|, 2.8853900432586669922 ;  /* 0x4038aa3b02127820 */ /* 0x000fe20000400200 */
[----:B------:R-:W-:Y:S05]  /*0c30*/  BSSY.RECONVERGENT B0, `(.L_x_8) ;  /* 0x000003c000007945 */ /* 0x000fea0003800200 */
[----:B------:R-:W1:Y:S01]  /*0c40*/  MUFU.EX2 R18, R18 ;  /* 0x0000001200127308 */ /* 0x000e620000000800 */
[----:B0-----:R-:W-:-:S02]  /*0c50*/  DFMA R10, R8, -R10, 6.75539944105574400000e+15 ;  /* 0x43380000080a742b */ /* 0x001fc4000000080a */
[----:B------:R-:W-:-:S06]  /*0c60*/  DADD R16, -RZ, -R8 ;  /* 0x00000000ff107229 */ /* 0x000fcc0000000908 */
[----:B------:R-:W-:-:S04]  /*0c70*/  DADD R12, R10, -6.75539944105574400000e+15 ;  /* 0xc33800000a0c7429 */ /* 0x000fc80000000000 */
[----:B------:R-:W-:Y:S02]  /*0c80*/  IMAD.MOV.U32 R20, RZ, RZ, R17 ;  /* 0x000000ffff147224 */ /* 0x000fe400078e0011 */
[----:B-1----:R-:W-:Y:S02]  /*0c90*/  FADD R19, R18, 1 ;  /* 0x3f80000012137421 */ /* 0x002fe40000000000 */
[----:B------:R-:W-:Y:S01]  /*0ca0*/  DFMA R14, R12, -UR6, -R8 ;  /* 0x800000060c0e7c2b */ /* 0x000fe20008000808 */
[----:B------:R-:W-:Y:S01]  /*0cb0*/  UMOV UR6, 0x3b39803f ;  /* 0x3b39803f00067882 */ /* 0x000fe20000000000 */
[----:B------:R-:W-:Y:S01]  /*0cc0*/  UMOV UR7, 0x3c7abc9e ;  /* 0x3c7abc9e00077882 */ /* 0x000fe20000000000 */
[----:B------:R-:W-:-:S05]  /*0cd0*/  FSETP.GEU.AND P0, PT, |R20|, 4.1917929649353027344, PT ;  /* 0x4086232b1400780b */ /* 0x000fca0003f0e200 */
        /* <DEDUP_REMOVED lines=31> */
[----:B------:R-:W-:Y:S01]  /*0ed0*/  DFMA R14, R12, R14, 1 ;  /* 0x3ff000000c0e742b */ /* 0x000fe2000000000e */
[----:B------:R0:W1:Y:S01]  /*0ee0*/  MUFU.RCP R12, R19 ;  /* 0x00000013000c7308 */ /* 0x0000620000001000 */
[----:B------:R-:W-:-:S08]  /*0ef0*/  MOV R13, 0x3c80f082 ;  /* 0x3c80f082000d7802 */ /* 0x000fd00000000f00 */
[----:B------:R-:W-:Y:S02]  /*0f00*/  IMAD R17, R10, 0x100000, R15 ;  /* 0x001000000a117824 */ /* 0x000fe400078e020f */
[----:B------:R-:W-:Y:S01]  /*0f10*/  IMAD.MOV.U32 R16, RZ, RZ, R14 ;  /* 0x000000ffff107224 */ /* 0x000fe200078e000e */
[----:B0-----:R-:W-:Y:S06]  /*0f20*/  @!P0 BRA `(.L_x_9) ;  /* 0x0000000000308947 */ /* 0x001fec0003800000 */
        /* <DEDUP_REMOVED lines=12> */
.L_x_9:
[----:B------:R-:W-:Y:S05]  /*0ff0*/  BSYNC.RECONVERGENT B0 ;  /* 0x0000000000007941 */ /* 0x000fea0003800200 */
.L_x_8:
[C---:B------:R-:W-:Y:S01]  /*1000*/  FMUL R14, R2.reuse, R2 ;  /* 0x00000002020e7220 */ /* 0x040fe20000400000 */
[----:B------:R-:W-:Y:S01]  /*1010*/  DADD R8, R16, 1 ;  /* 0x3ff0000010087429 */ /* 0x000fe20000000000 */
[----:B------:R-:W-:Y:S01]  /*1020*/  IMAD.MOV.U32 R15, RZ, RZ, 0x3f800000 ;  /* 0x3f800000ff0f7424 */ /* 0x000fe200078e00ff */
[----:B------:R-:W-:Y:S01]  /*1030*/  FSETP.GE.AND P1, PT, |R2|, 0.60000002384185791016, PT ;  /* 0x3f19999a0200780b */ /* 0x000fe20003f26200 */
[----:B------:R-:W-:Y:S01]  /*1040*/  FFMA R13, R14, R13, -0.052303962409496307373 ;  /* 0xbd563cae0e0d7423 */ /* 0x000fe2000000000d */
[----:B------:R-:W-:Y:S01]  /*1050*/  FSETP.GE.AND P0, PT, |R2|, 9.010913848876953125, PT ;  /* 0x41102cb40200780b */ /* 0x000fe20003f06200 */
[----:B-1----:R-:W-:Y:S01]  /*1060*/  FFMA R12, R12, -2, R15 ;  /* 0xc00000000c0c7823 */ /* 0x002fe2000000000f */
[----:B------:R-:W0:Y:S01]  /*1070*/  MUFU.RCP64H R11, R9 ;  /* 0x00000009000b7308 */ /* 0x000e220000001800 */
[C---:B------:R-:W-:Y:S01]  /*1080*/  FFMA R13, R14.reuse, R13, 0.1331529766321182251 ;  /* 0x3e0859410e0d7423 */ /* 0x040fe2000000000d */
[----:B------:R-:W-:Y:S02]  /*1090*/  BSSY.RECONVERGENT B0, `(.L_x_10) ;  /* 0x0000017000007945 */ /* 0x000fe40003800200 */
[----:B------:R-:W-:Y:S01]  /*10a0*/  IADD3 R10, PT, PT, R9, 0x300402, RZ ;  /* 0x00300402090a7810 */ /* 0x000fe20007ffe0ff */
[----:B------:R-:W-:Y:S01]  /*10b0*/  FFMA R0, R14, R13, -0.33332768082618713379 ;  /* 0xbeaaa9ed0e007423 */ /* 0x000fe2000000000d */
[----:B------:R-:W-:-:S02]  /*10c0*/  FSEL R13, R12, 1, !P0 ;  /* 0x3f8000000c0d7808 */ /* 0x000fc40004000000 */
[----:B------:R-:W-:Y:S01]  /*10d0*/  FSETP.GEU.AND P0, PT, |R10|, 5.8789094863358348022e-39, PT ;  /* 0x004004020a00780b */ /* 0x000fe20003f0e200 */
[----:B------:R-:W-:Y:S01]  /*10e0*/  FFMA R17, R14, R0, RZ ;  /* 0x000000000e117223 */ /* 0x000fe200000000ff */
[----:B------:R-:W-:-:S03]  /*10f0*/  LOP3.LUT R13, R13, 0x80000000, R2, 0xb8, !PT ;  /* 0x800000000d0d7812 */ /* 0x000fc600078eb802 */
[----:B------:R-:W-:Y:S01]  /*1100*/  @!P1 FFMA R13, R2, R17, R2 ;  /* 0x00000011020d9223 */ /* 0x000fe20000000002 */
[----:B0-----:R-:W-:-:S05]  /*1110*/  DFMA R14, -R8, R10, 1 ;  /* 0x3ff00000080e742b */ /* 0x001fca000000010a */
[----:B------:R-:W0:Y:S03]  /*1120*/  F2F.F64.F32 R12, R13 ;  /* 0x0000000d000c7310 */ /* 0x000e260000201800 */
[----:B------:R-:W-:-:S08]  /*1130*/  DFMA R14, R14, R14, R14 ;  /* 0x0000000e0e0e722b */ /* 0x000fd0000000000e */
[----:B------:R-:W-:Y:S02]  /*1140*/  DFMA R14, R10, R14, R10 ;  /* 0x0000000e0a0e722b */ /* 0x000fe4000000000a */
[----:B0-----:R-:W-:-:S06]  /*1150*/  DFMA R4, R12, R6, R4 ;  /* 0x000000060c04722b */ /* 0x001fcc0000000004 */
[----:B------:R0:W1:Y:S01]  /*1160*/  F2F.F32.F64 R2, R4 ;  /* 0x0000000400027310 */ /* 0x0000620000301000 */
[----:B------:R-:W-:-:S08]  /*1170*/  DFMA R6, -R8, R14, 1 ;  /* 0x3ff000000806742b */ /* 0x000fd0000000010e */
[----:B------:R-:W-:Y:S01]  /*1180*/  DFMA R6, R14, R6, R14 ;  /* 0x000000060e06722b */ /* 0x000fe2000000000e */
[----:B0-----:R-:W-:Y:S10]  /*1190*/  @P0 BRA `(.L_x_11) ;  /* 0x0000000000180947 */ /* 0x001ff40003800000 */
[----:B------:R-:W-:Y:S02]  /*11a0*/  LOP3.LUT R0, R9, 0x7fffffff, RZ, 0xc0, !PT ;  /* 0x7fffffff09007812 */ /* 0x000fe400078ec0ff */
[----:B------:R-:W-:-:S03]  /*11b0*/  MOV R14, 0x11e0 ;  /* 0x000011e0000e7802 */ /* 0x000fc60000000f00 */
[----:B------:R-:W-:-:S07]  /*11c0*/  VIADD R12, R0, 0xfff00000 ;  /* 0xfff00000000c7836 */ /* 0x000fce0000000000 */
[----:B-1----:R-:W-:Y:S05]  /*11d0*/  CALL.REL.NOINC `($__internal_0_$__cuda_sm20_dblrcp_rn_slowpath_v3) ;  /* 0x0000000000887944 */ /* 0x002fea0003c00000 */
[----:B------:R-:W-:Y:S01]  /*11e0*/  IMAD.MOV.U32 R6, RZ, RZ, R8 ;  /* 0x000000ffff067224 */ /* 0x000fe200078e0008 */
[----:B------:R-:W-:-:S07]  /*11f0*/  MOV R7, R9 ;  /* 0x0000000900077202 */ /* 0x000fce0000000f00 */
.L_x_11:
[----:B------:R-:W-:Y:S05]  /*1200*/  BSYNC.RECONVERGENT B0 ;  /* 0x0000000000007941 */ /* 0x000fea0003800200 */
.L_x_10:
[C---:B-1----:R-:W-:Y:S01]  /*1210*/  FMUL R0, |R2|.reuse, 2.8853900432586669922 ;  /* 0x4038aa3b02007820 */ /* 0x042fe20000400200 */
[----:B------:R-:W-:Y:S02]  /*1220*/  IMAD.MOV.U32 R8, RZ, RZ, 0x3c80f082 ;  /* 0x3c80f082ff087424 */ /* 0x000fe400078e00ff */
[C---:B------:R-:W-:Y:S01]  /*1230*/  FMUL R9, R2.reuse, R2 ;  /* 0x0000000202097220 */ /* 0x040fe20000400000 */
[----:B------:R-:W-:Y:S01]  /*1240*/  SHF.R.U32.HI R5, RZ, 0x1f, R5 ;  /* 0x0000001fff057819 */ /* 0x000fe20000011605 */
[----:B------:R-:W-:Y:S01]  /*1250*/  IMAD.MOV.U32 R11, RZ, RZ, 0x3f800000 ;  /* 0x3f800000ff0b7424 */ /* 0x000fe200078e00ff */
[C---:B------:R-:W-:Y:S01]  /*1260*/  FSETP.GE.AND P2, PT, |R2|.reuse, 0.60000002384185791016, PT ;  /* 0x3f19999a0200780b */ /* 0x040fe20003f46200 */
[----:B------:R-:W0:Y:S01]  /*1270*/  MUFU.EX2 R0, R0 ;  /* 0x0000000000007308 */ /* 0x000e220000000800 */
[----:B------:R-:W-:Y:S01]  /*1280*/  FFMA R8, R9, R8, -0.052303962409496307373 ;  /* 0xbd563cae09087423 */ /* 0x000fe20000000008 */
[----:B------:R-:W-:Y:S02]  /*1290*/  LOP3.LUT R5, R5, 0x1, RZ, 0xc0, !PT ;  /* 0x0000000105057812 */ /* 0x000fe400078ec0ff */
[----:B------:R-:W-:-:S02]  /*12a0*/  FSETP.GE.AND P1, PT, |R2|, 9.010913848876953125, PT ;  /* 0x41102cb40200780b */ /* 0x000fc40003f26200 */
[----:B------:R-:W-:-:S04]  /*12b0*/  ISETP.NE.U32.AND P0, PT, R5, 0x1, PT ;  /* 0x000000010500780c */ /* 0x000fc80003f05070 */
[----:B------:R-:W-:Y:S01]  /*12c0*/  ISETP.NE.U32.AND.EX P0, PT, RZ, RZ, PT, P0 ;  /* 0x000000ffff00720c */ /* 0x000fe20003f05100 */
[----:B0-----:R-:W-:Y:S01]  /*12d0*/  FADD R4, R0, 1 ;  /* 0x3f80000000047421 */ /* 0x001fe20000000000 */
[----:B------:R-:W-:-:S04]  /*12e0*/  FFMA R0, R9, R8, 0.1331529766321182251 ;  /* 0x3e08594109007423 */ /* 0x000fc80000000008 */
[C---:B------:R-:W-:Y:S01]  /*12f0*/  FFMA R0, R9.reuse, R0, -0.33332768082618713379 ;  /* 0xbeaaa9ed09007423 */ /* 0x040fe20000000000 */
[----:B------:R-:W0:Y:S03]  /*1300*/  MUFU.RCP R4, R4 ;  /* 0x0000000400047308 */ /* 0x000e260000001000 */
[----:B------:R-:W-:Y:S01]  /*1310*/  FFMA R9, R9, R0, RZ ;  /* 0x0000000009097223 */ /* 0x000fe200000000ff */
[----:B0-----:R-:W-:Y:S02]  /*1320*/  FFMA R5, R4, -2, R11 ;  /* 0xc000000004057823 */ /* 0x001fe4000000000b */
[----:B------:R-:W0:Y:S03]  /*1330*/  LDC.64 R10, c[0x0][0x398] ;  /* 0x0000e600ff0a7b82 */ /* 0x000e260000000a00 */
[----:B------:R-:W-:-:S04]  /*1340*/  FSEL R5, R5, 1, !P1 ;  /* 0x3f80000005057808 */ /* 0x000fc80004800000 */
[----:B------:R-:W-:Y:S01]  /*1350*/  FSEL R12, -|R5|, |R5|, !P0 ;  /* 0x40000005050c7208 */ /* 0x000fe20004000300 */
[----:B------:R-:W-:Y:S02]  /*1360*/  @!P2 FFMA R12, R2, R9, R2 ;  /* 0x00000009020ca223 */ /* 0x000fe40000000002 */
[----:B------:R-:W1:Y:S02]  /*1370*/  LDC.64 R8, c[0x0][0x390] ;  /* 0x0000e400ff087b82 */ /* 0x000e640000000a00 */
[----:B------:R-:W2:Y:S02]  /*1380*/  F2F.F64.F32 R4, R12 ;  /* 0x0000000c00047310 */ /* 0x000ea40000201800 */
[----:B--2---:R-:W-:Y:S01]  /*1390*/  DMUL R4, R4, R6 ;  /* 0x0000000604047228 */ /* 0x004fe20000000000 */
[----:B-1----:R-:W-:-:S09]  /*13a0*/  IMAD.WIDE R6, R3, 0x4, R8 ;  /* 0x0000000403067825 */ /* 0x002fd200078e0208 */
[----:B------:R-:W1:Y:S01]  /*13b0*/  F2F.F32.F64 R5, R4 ;  /* 0x0000000400057310 */ /* 0x000e620000301000 */
[----:B0-----:R-:W-:Y:S01]  /*13c0*/  IMAD.WIDE R8, R3, 0x4, R10 ;  /* 0x0000000403087825 */ /* 0x001fe200078e020a */
[----:B-1----:R-:W-:Y:S04]  /*13d0*/  STG.E desc[UR4][R6.64], R5 ;  /* 0x0000000506007986 */ /* 0x002fe8000c101904 */
[----:B------:R-:W-:Y:S01]  /*13e0*/  STG.E desc[UR4][R8.64], R2 ;  /* 0x0000000208007986 */ /* 0x000fe2000c101904 */
[----:B------:R-:W-:Y:S05]  /*13f0*/  EXIT ;  /* 0x000000000000794d */ /* 0x000fea0003800000 */
        .weak           $__internal_0_$__cuda_sm20_dblrcp_rn_slowpath_v3
        .type           $__internal_0_$__cuda_sm20_dblrcp_rn_slowpath_v3,@function
        .size           $__internal_0_$__cuda_sm20_dblrcp_rn_slowpath_v3,(.L_x_24 - $__internal_0_$__cuda_sm20_dblrcp_rn_slowpath_v3)
$__internal_0_$__cuda_sm20_dblrcp_rn_slowpath_v3:
[----:B------:R-:W-:Y:S01]  /*1400*/  DSETP.GTU.AND P0, PT, |R8|, +INF , PT ;  /* 0x7ff000000800742a */ /* 0x000fe20003f0c200 */
[----:B------:R-:W-:-:S13]  /*1410*/  BSSY.RECONVERGENT B1, `(.L_x_12) ;  /* 0x0000023000017945 */ /* 0x000fda0003800200 */
[----:B------:R-:W-:Y:S05]  /*1420*/  @P0 BRA `(.L_x_13) ;  /* 0x00000000007c0947 */ /* 0x000fea0003800000 */
[----:B------:R-:W-:-:S04]  /*1430*/  LOP3.LUT R13, R9, 0x7fffffff, RZ, 0xc0, !PT ;  /* 0x7fffffff090d7812 */ /* 0x000fc800078ec0ff */
[----:B------:R-:W-:-:S04]  /*1440*/  IADD3 R7, PT, PT, R13, -0x1, RZ ;  /* 0xffffffff0d077810 */ /* 0x000fc80007ffe0ff */
[----:B------:R-:W-:-:S13]  /*1450*/  ISETP.GE.U32.AND P0, PT, R7, 0x7fefffff, PT ;  /* 0x7fefffff0700780c */ /* 0x000fda0003f06070 */
[----:B------:R-:W-:Y:S01]  /*1460*/  @P0 LOP3.LUT R11, R9, 0x7ff00000, RZ, 0x3c, !PT ;  /* 0x7ff00000090b0812 */ /* 0x000fe200078e3cff */
[----:B------:R-:W-:Y:S01]  /*1470*/  @P0 IMAD.MOV.U32 R10, RZ, RZ, RZ ;  /* 0x000000ffff0a0224 */ /* 0x000fe200078e00ff */
[----:B------:R-:W-:Y:S06]  /*1480*/  @P0 BRA `(.L_x_14) ;  /* 0x00000000006c0947 */ /* 0x000fec0003800000 */
[----:B------:R-:W-:-:S13]  /*1490*/  ISETP.GE.U32.AND P0, PT, R13, 0x1000001, PT ;  /* 0x010000010d00780c */ /* 0x000fda0003f06070 */
[----:B------:R-:W-:Y:S05]  /*14a0*/  @!P0 BRA `(.L_x_15) ;  /* 0x0000000000348947 */ /* 0x000fea0003800000 */
[----:B------:R-:W-:Y:S01]  /*14b0*/  VIADD R11, R9, 0xc0200000 ;  /* 0xc0200000090b7836 */ /* 0x000fe20000000000 */
[----:B------:R-:W-:-:S03]  /*14c0*/  MOV R10, R8 ;  /* 0x00000008000a7202 */ /* 0x000fc60000000f00 */
[----:B------:R-:W0:Y:S03]  /*14d0*/  MUFU.RCP64H R13, R11 ;  /* 0x0000000b000d7308 */ /* 0x000e260000001800 */
[----:B0-----:R-:W-:-:S08]  /*14e0*/  DFMA R16, -R10, R12, 1 ;  /* 0x3ff000000a10742b */ /* 0x001fd0000000010c */
[----:B------:R-:W-:-:S08]  /*14f0*/  DFMA R16, R16, R16, R16 ;  /* 0x000000101010722b */ /* 0x000fd00000000010 */
[----:B------:R-:W-:-:S08]  /*1500*/  DFMA R16, R12, R16, R12 ;  /* 0x000000100c10722b */ /* 0x000fd0000000000c */
[----:B------:R-:W-:-:S08]  /*1510*/  DFMA R12, -R10, R16, 1 ;  /* 0x3ff000000a0c742b */ /* 0x000fd00000000110 */
[----:B------:R-:W-:-:S08]  /*1520*/  DFMA R12, R16, R12, R16 ;  /* 0x0000000c100c722b */ /* 0x000fd00000000010 */
[----:B------:R-:W-:-:S08]  /*1530*/  DMUL R12, R12, 2.2250738585072013831e-308 ;  /* 0x001000000c0c7828 */ /* 0x000fd00000000000 */
[----:B------:R-:W-:-:S08]  /*1540*/  DFMA R8, -R8, R12, 1 ;  /* 0x3ff000000808742b */ /* 0x000fd0000000010c */
[----:B------:R-:W-:-:S08]  /*1550*/  DFMA R8, R8, R8, R8 ;  /* 0x000000080808722b */ /* 0x000fd00000000008 */
[----:B------:R-:W-:Y:S01]  /*1560*/  DFMA R10, R12, R8, R12 ;  /* 0x000000080c0a722b */ /* 0x000fe2000000000c */
[----:B------:R-:W-:Y:S10]  /*1570*/  BRA `(.L_x_14) ;  /* 0x0000000000307947 */ /* 0x000ff40003800000 */
.L_x_15:
[----:B------:R-:W-:Y:S01]  /*1580*/  DMUL R8, R8, 8.11296384146066816958e+31 ;  /* 0x4690000008087828 */ /* 0x000fe20000000000 */
[----:B------:R-:W-:-:S05]  /*1590*/  IMAD.MOV.U32 R10, RZ, RZ, R12 ;  /* 0x000000ffff0a7224 */ /* 0x000fca00078e000c */
[----:B------:R-:W0:Y:S02]  /*15a0*/  MUFU.RCP64H R11, R9 ;  /* 0x00000009000b7308 */ /* 0x000e240000001800 */
[----:B0-----:R-:W-:-:S08]  /*15b0*/  DFMA R12, -R8, R10, 1 ;  /* 0x3ff00000080c742b */ /* 0x001fd0000000010a */
[----:B------:R-:W-:-:S08]  /*15c0*/  DFMA R12, R12, R12, R12 ;  /* 0x0000000c0c0c722b */ /* 0x000fd0000000000c */
[----:B------:R-:W-:-:S08]  /*15d0*/  DFMA R12, R10, R12, R10 ;  /* 0x0000000c0a0c722b */ /* 0x000fd0000000000a */
[----:B------:R-:W-:-:S08]  /*15e0*/  DFMA R10, -R8, R12, 1 ;  /* 0x3ff00000080a742b */ /* 0x000fd0000000010c */
[----:B------:R-:W-:-:S08]  /*15f0*/  DFMA R10, R12, R10, R12 ;  /* 0x0000000a0c0a722b */ /* 0x000fd0000000000c */
[----:B------:R-:W-:Y:S01]  /*1600*/  DMUL R10, R10, 8.11296384146066816958e+31 ;  /* 0x469000000a0a7828 */ /* 0x000fe20000000000 */
[----:B------:R-:W-:Y:S10]  /*1610*/  BRA `(.L_x_14) ;  /* 0x0000000000087947 */ /* 0x000ff40003800000 */
.L_x_13:
[----:B------:R-:W-:Y:S01]  /*1620*/  LOP3.LUT R11, R9, 0x80000, RZ, 0xfc, !PT ;  /* 0x00080000090b7812 */ /* 0x000fe200078efcff */
[----:B------:R-:W-:-:S07]  /*1630*/  IMAD.MOV.U32 R10, RZ, RZ, R8 ;  /* 0x000000ffff0a7224 */ /* 0x000fce00078e0008 */
.L_x_14:
[----:B------:R-:W-:Y:S05]  /*1640*/  BSYNC.RECONVERGENT B1 ;  /* 0x0000000000017941 */ /* 0x000fea0003800200 */
.L_x_12:
[----:B------:R-:W-:Y:S01]  /*1650*/  HFMA2 R15, -RZ, RZ, 0, 0 ;  /* 0x00000000ff0f7431 */ /* 0x000fe200000001ff */
[----:B------:R-:W-:Y:S01]  /*1660*/  MOV R8, R10 ;  /* 0x0000000a00087202 */ /* 0x000fe20000000f00 */
[----:B------:R-:W-:Y:S02]  /*1670*/  IMAD.MOV.U32 R9, RZ, RZ, R11 ;  /* 0x000000ffff097224 */ /* 0x000fe400078e000b */
[----:B------:R-:W-:Y:S05]  /*1680*/  RET.REL.NODEC R14 `(_Z12lstm_eltwisePfS_S_S_i) ;  /* 0xffffffe80e5c7950 */ /* 0x000fea0003c3ffff */
.L_x_16:
[----:B------:R-:W-:-:S00]  /*1690*/  BRA `(.L_x_16) ;  /* 0xfffffffc00fc7947 */ /* 0x000fc0000383ffff */
[----:B------:R-:W-:-:S00]  /*16a0*/  NOP ;  /* 0x0000000000007918 */ /* 0x000fc00000000000 */
        /* <DEDUP_REMOVED lines=13> */
.L_x_24:


//--------------------- .text._Z9lstm_gemmPfS_S_S_S_iiiii --------------------------
	.section	.text._Z9lstm_gemmPfS_S_S_S_iiiii,"ax",@progbits
	.align	128
        .global         _Z9lstm_gemmPfS_S_S_S_iiiii
        .type           _Z9lstm_gemmPfS_S_S_S_iiiii,@function
        .size           _Z9lstm_gemmPfS_S_S_S_iiiii,(.L_x_26 - _Z9lstm_gemmPfS_S_S_S_iiiii)
        .other          _Z9lstm_gemmPfS_S_S_S_iiiii,@"STO_CUDA_ENTRY STV_DEFAULT"
_Z9lstm_gemmPfS_S_S_S_iiiii:
.text._Z9lstm_gemmPfS_S_S_S_iiiii:
[----:B------:R-:W-:Y:S01]  /*0000*/  LDC R1, c[0x0][0x37c] ;  /* 0x0000df00ff017b82 */ /* 0x000fe20000000800 */
[----:B------:R-:W0:Y:S07]  /*0010*/  S2R R5, SR_TID.X ;  /* 0x0000000000057919 */ /* 0x000e2e0000002100 */
[----:B------:R-:W0:Y:S01]  /*0020*/  S2UR UR5, SR_CTAID.X ;  /* 0x00000000000579c3 */ /* 0x000e220000002500 */
[----:B------:R-:W1:Y:S01]  /*0030*/  LDCU UR4, c[0x0][0x3ac] ;  /* 0x00007580ff0477ac */ /* 0x000e620008000800 */
[----:B------:R-:W2:Y:S01]  /*0040*/  S2R R4, SR_TID.Y ;  /* 0x0000000000047919 */ /* 0x000ea20000002200 */
[----:B------:R-:W3:Y:S05]  /*0050*/  LDCU UR7, c[0x0][0x3b0] ;  /* 0x00007600ff0777ac */ /* 0x000eea0008000800 */
[----:B------:R-:W0:Y:S01]  /*0060*/  LDC R0, c[0x0][0x360] ;  /* 0x0000d800ff007b82 */ /* 0x000e220000000800 */
[----:B------:R-:W4:Y:S07]  /*0070*/  LDCU.64 UR8, c[0x0][0x358] ;  /* 0x00006b00ff0877ac */ /* 0x000f2e0008000a00 */
[----:B------:R-:W2:Y:S01]  /*0080*/  S2UR UR6, SR_CTAID.Y ;  /* 0x00000000000679c3 */ /* 0x000ea20000002600 */
[----:B-1----:R-:W-:Y:S01]  /*0090*/  UISETP.GT.AND UP0, UPT, UR4, URZ, UPT ;  /* 0x000000ff0400728c */ /* 0x002fe2000bf04270 */
[----:B---3--:R-:W-:-:S06]  /*00a0*/  MOV R19, UR7 ;  /* 0x0000000700137c02 */ /* 0x008fcc0008000f00 */
[----:B------:R-:W2:Y:S08]  /*00b0*/  LDC R7, c[0x0][0x364] ;  /* 0x0000d900ff077b82 */ /* 0x000eb00000000800 */
[----:B------:R-:W1:Y:S01]  /*00c0*/  LDC.64 R2, c[0x0][0x3a0] ;  /* 0x0000e800ff027b82 */ /* 0x000e620000000a00 */
[----:B0-----:R-:W-:Y:S02]  /*00d0*/  IMAD R5, R0, UR5, R5 ;  /* 0x0000000500057c24 */ /* 0x001fe4000f8e0205 */
[----:B--2---:R-:W-:-:S04]  /*00e0*/  IMAD R0, R7, UR6, R4 ;  /* 0x0000000607007c24 */ /* 0x004fc8000f8e0204 */
[----:B------:R-:W-:-:S04]  /*00f0*/  IMAD R7, R5, R19, R0 ;  /* 0x0000001305077224 */ /* 0x000fc800078e0200 */
[----:B-1----:R-:W-:Y:S01]  /*0100*/  IMAD.WIDE R2, R7, 0x4, R2 ;  /* 0x0000000407027825 */ /* 0x002fe200078e0202 */
[----:B----4-:R-:W-:Y:S06]  /*0110*/  BRA.U UP0, `(.L_x_17) ;  /* 0x0000000100087547 */ /* 0x010fec000b800000 */
[----:B------:R4:W5:Y:S01]  /*0120*/  LDG.E R9, desc[UR8][R2.64] ;  /* 0x0000000802097981 */ /* 0x000962000c1e1900 */
[----:B------:R-:W-:Y:S05]  /*0130*/  BRA `(.L_x_18) ;  /* 0x0000000c002c7947 */ /* 0x000fea0003800000 */
.L_x_17:
[----:B------:R0:W5:Y:S01]  /*0140*/  LDG.E R9, desc[UR8][R2.64] ;  /* 0x0000000802097981 */ /* 0x000162000c1e1900 */
[----:B------:R-:W1:Y:S01]  /*0150*/  LDCU UR7, c[0x0][0x3b4] ;  /* 0x00007680ff0777ac */ /* 0x000e620008000800 */
[----:B------:R-:W-:Y:S01]  /*0160*/  HFMA2 R11, -RZ, RZ, 0, 0 ;  /* 0x00000000ff0b7431 */ /* 0x000fe200000001ff */
[----:B------:R-:W2:Y:S01]  /*0170*/  LDCU UR6, c[0x0][0x3b8] ;  /* 0x00007700ff0677ac */ /* 0x000ea20008000800 */
[----:B------:R-:W-:Y:S02]  /*0180*/  UISETP.GE.U32.AND UP0, UPT, UR4, 0x8, UPT ;  /* 0x000000080400788c */ /* 0x000fe4000bf06070 */
[----:B------:R-:W-:-:S04]  /*0190*/  ULOP3.LUT UR5, UR4, 0x7, URZ, 0xc0, !UPT ;  /* 0x0000000704057892 */ /* 0x000fc8000f8ec0ff */
[----:B------:R-:W-:Y:S01]  /*01a0*/  UISETP.NE.AND UP1, UPT, UR5, URZ, UPT ;  /* 0x000000ff0500728c */ /* 0x000fe2000bf25270 */
[----:B-1----:R-:W-:-:S05]  /*01b0*/  MOV R10, UR7 ;  /* 0x00000007000a7c02 */ /* 0x002fca0008000f00 */
[C---:B--2---:R-:W-:Y:S02]  /*01c0*/  IMAD R12, R5.reuse, UR6, -R10 ;  /* 0x00000006050c7c24 */ /* 0x044fe4000f8e0a0a */
[----:B------:R-:W-:Y:S01]  /*01d0*/  IMAD R14, R5, R10, RZ ;  /* 0x0000000a050e7224 */ /* 0x000fe200078e02ff */
[----:B0-----:R-:W-:Y:S06]  /*01e0*/  BRA.U !UP0, `(.L_x_19) ;  /* 0x0000000508687547 */ /* 0x001fec000b800000 */
[----:B------:R-:W0:Y:S01]  /*01f0*/  LDC.64 R4, c[0x0][0x380] ;  /* 0x0000e000ff047b82 */ /* 0x000e220000000a00 */
[----:B------:R-:W-:Y:S01]  /*0200*/  ULOP3.LUT UR4, UR4, 0x7ffffff8, URZ, 0xc0, !UPT ;  /* 0x7ffffff804047892 */ /* 0x000fe2000f8ec0ff */
[----:B------:R-:W-:Y:S02]  /*0210*/  MOV R13, R0 ;  /* 0x00000000000d7202 */ /* 0x000fe40000000f00 */
[----:B------:R-:W-:Y:S02]  /*0220*/  MOV R15, R14 ;  /* 0x0000000e000f7202 */ /* 0x000fe40000000f00 */
[----:B------:R-:W-:Y:S02]  /*0230*/  MOV R17, R12 ;  /* 0x0000000c00117202 */ /* 0x000fe40000000f00 */
[----:B------:R-:W-:Y:S01]  /*0240*/  MOV R11, UR4 ;  /* 0x00000004000b7c02 */ /* 0x000fe20008000f00 */
[----:B------:R-:W-:Y:S01]  /*0250*/  UMOV UR4, URZ ;  /* 0x000000ff00047c82 */ /* 0x000fe20008000000 */
[----:B0-----:R-:W-:-:S03]  /*0260*/  IMAD.WIDE R4, R14, 0x4, R4 ;  /* 0x000000040e047825 */ /* 0x001fc600078e0204 */
[----:B------:R-:W-:-:S04]  /*0270*/  IADD3 R16, P0, PT, R4, 0x10, RZ ;  /* 0x0000001004107810 */ /* 0x000fc80007f1e0ff */
[----:B------:R-:W-:-:S09]  /*0280*/  IADD3.X R21, PT, PT, RZ, R5, RZ, P0, !PT ;  /* 0x00000005ff157210 */ /* 0x000fd200007fe4ff */
.L_x_20:
[----:B0-----:R-:W0:Y:S08]  /*0290*/  LDC R10, c[0x0][0x3b4] ;  /* 0x0000ed00ff0a7b82 */ /* 0x001e300000000800 */
[----:B------:R-:W1:Y:S08]  /*02a0*/  LDC.64 R6, c[0x0][0x390] ;  /* 0x0000e400ff067b82 */ /* 0x000e700000000a00 */
[----:B------:R-:W2:Y:S01]  /*02b0*/  LDC.64 R4, c[0x0][0x388] ;  /* 0x0000e200ff047b82 */ /* 0x000ea20000000a00 */
[----:B0-----:R-:W-:-:S13]  /*02c0*/  ISETP.LE.AND P0, PT, R10, UR4, PT ;  /* 0x000000040a007c0c */ /* 0x001fda000bf03270 */
[----:B------:R-:W0:Y:S02]  /*02d0*/  @!P0 LDC.64 R18, c[0x0][0x380] ;  /* 0x0000e000ff128b82 */ /* 0x000e240000000a00 */
[----:B0-----:R-:W-:-:S05]  /*02e0*/  @!P0 IMAD.WIDE R18, R15, 0x4, R18 ;  /* 0x000000040f128825 */ /* 0x001fca00078e0212 */
[----:B------:R0:W3:Y:S01]  /*02f0*/  @!P0 LDG.E R8, desc[UR8][R18.64] ;  /* 0x0000000812088981 */ /* 0x0000e2000c1e1900 */
[----:B-1----:R-:W-:-:S04]  /*0300*/  IMAD.WIDE R6, R13, 0x4, R6 ;  /* 0x000000040d067825 */ /* 0x002fc800078e0206 */
[----:B--2---:R-:W-:Y:S01]  /*0310*/  IMAD.WIDE R4, R17, 0x4, R4 ;  /* 0x0000000411047825 */ /* 0x004fe200078e0204 */
[----:B------:R-:W3:Y:S01]  /*0320*/  LDG.E R20, desc[UR8][R6.64] ;  /* 0x0000000806147981 */ /* 0x000ee2000c1e1900 */
[----:B------:R-:W-:Y:S01]  /*0330*/  UIADD3 UR6, UPT, UPT, UR4, 0x1, URZ ;  /* 0x0000000104067890 */ /* 0x000fe2000fffe0ff */
[----:B0-----:R-:W0:Y:S02]  /*0340*/  LDC R19, c[0x0][0x3b0] ;  /* 0x0000ec00ff137b82 */ /* 0x001e240000000800 */
[----:B------:R-:W3:Y:S03]  /*0350*/  @P0 LDG.E R8, desc[UR8][R4.64] ;  /* 0x0000000804080981 */ /* 0x000ee6000c1e1900 */
[----:B------:R-:W-:Y:S01]  /*0360*/  ISETP.LE.AND P0, PT, R10, UR6, PT ;  /* 0x000000060a007c0c */ /* 0x000fe2000bf03270 */
[----:B---3-5:R-:W-:-:S05]  /*0370*/  FFMA R20, R20, R8, R9 ;  /* 0x0000000814147223 */ /* 0x028fca0000000009 */
[----:B------:R1:W-:Y:S07]  /*0380*/  STG.E desc[UR8][R2.64], R20 ;  /* 0x0000001402007986 */ /* 0x0003ee000c101908 */
[----:B------:R-:W2:Y:S01]  /*0390*/  @P0 LDG.E R18, desc[UR8][R4.64+0x4] ;  /* 0x0000040804120981 */ /* 0x000ea2000c1e1900 */
[----:B0-----:R-:W-:Y:S01]  /*03a0*/  IMAD.WIDE R8, R19, 0x4, R6 ;  /* 0x0000000413087825 */ /* 0x001fe200078e0206 */
[----:B------:R-:W-:Y:S02]  /*03b0*/  MOV R6, R16 ;  /* 0x0000001000067202 */ /* 0x000fe40000000f00 */
[----:B------:R-:W-:-:S02]  /*03c0*/  MOV R7, R21 ;  /* 0x0000001500077202 */ /* 0x000fc40000000f00 */
[----:B------:R-:W2:Y:S01]  /*03d0*/  LDG.E R21, desc[UR8][R8.64] ;  /* 0x0000000808157981 */ /* 0x000ea2000c1e1900 */
[----:B------:R-:W-:-:S03]  /*03e0*/  UIADD3 UR6, UPT, UPT, UR4, 0x2, URZ ;  /* 0x0000000204067890 */ /* 0x000fc6000fffe0ff */
[----:B------:R-:W2:Y:S03]  /*03f0*/  @!P0 LDG.E R18, desc[UR8][R6.64+-0xc] ;  /* 0xfffff40806128981 */ /* 0x000ea6000c1e1900 */
[----:B------:R-:W-:Y:S01]  /*0400*/  ISETP.LE.AND P0, PT, R10, UR6, PT ;  /* 0x000000060a007c0c */ /* 0x000fe2000bf03270 */
[----:B--2---:R-:W-:-:S05]  /*0410*/  FFMA R18, R21, R18, R20 ;  /* 0x0000001215127223 */ /* 0x004fca0000000014 */
[----:B------:R0:W-:Y:S07]  /*0420*/  STG.E desc[UR8][R2.64], R18 ;  /* 0x0000001202007986 */ /* 0x0001ee000c101908 */
[----:B------:R-:W2:Y:S01]  /*0430*/  @P0 LDG.E R16, desc[UR8][R4.64+0x8] ;  /* 0x0000080804100981 */ /* 0x000ea2000c1e1900 */
[----:B-1----:R-:W-:-:S05]  /*0440*/  IMAD.WIDE R20, R19, 0x4, R8 ;  /* 0x0000000413147825 */ /* 0x002fca00078e0208 */
[----:B------:R-:W2:Y:S01]  /*0450*/  LDG.E R23, desc[UR8][R20.64] ;  /* 0x0000000814177981 */ /* 0x000ea2000c1e1900 */
[----:B------:R-:W-:-:S03]  /*0460*/  UIADD3 UR6, UPT, UPT, UR4, 0x3, URZ ;  /* 0x0000000304067890 */ /* 0x000fc6000fffe0ff */
[----:B------:R-:W2:Y:S03]  /*0470*/  @!P0 LDG.E R16, desc[UR8][R6.64+-0x8] ;  /* 0xfffff80806108981 */ /* 0x000ea6000c1e1900 */
[----:B------:R-:W-:Y:S01]  /*0480*/  ISETP.LE.AND P0, PT, R10, UR6, PT ;  /* 0x000000060a007c0c */ /* 0x000fe2000bf03270 */
[----:B--2---:R-:W-:-:S05]  /*0490*/  FFMA R22, R23, R16, R18 ;  /* 0x0000001017167223 */ /* 0x004fca0000000012 */
[----:B------:R1:W-:Y:S07]  /*04a0*/  STG.E desc[UR8][R2.64], R22 ;  /* 0x0000001602007986 */ /* 0x0003ee000c101908 */
[----:B------:R-:W0:Y:S01]  /*04b0*/  @P0 LDG.E R16, desc[UR8][R4.64+0xc] ;  /* 0x00000c0804100981 */ /* 0x000e22000c1e1900 */
[----:B------:R-:W-:-:S05]  /*04c0*/  IMAD.WIDE R8, R19, 0x4, R20 ;  /* 0x0000000413087825 */ /* 0x000fca00078e0214 */
[----:B------:R-:W0:Y:S01]  /*04d0*/  LDG.E R23, desc[UR8][R8.64] ;  /* 0x0000000808177981 */ /* 0x000e22000c1e1900 */
[----:B------:R-:W-:-:S03]  /*04e0*/  UIADD3 UR6, UPT, UPT, UR4, 0x4, URZ ;  /* 0x0000000404067890 */ /* 0x000fc6000fffe0ff */
[----:B------:R-:W0:Y:S03]  /*04f0*/  @!P0 LDG.E R16, desc[UR8][R6.64+-0x4] ;  /* 0xfffffc0806108981 */ /* 0x000e26000c1e1900 */
[----:B------:R-:W-:Y:S01]  /*0500*/  ISETP.LE.AND P0, PT, R10, UR6, PT ;  /* 0x000000060a007c0c */ /* 0x000fe2000bf03270 */
[----:B0-----:R-:W-:-:S05]  /*0510*/  FFMA R18, R23, R16, R22 ;  /* 0x0000001017127223 */ /* 0x001fca0000000016 */
[----:B------:R0:W-:Y:S07]  /*0520*/  STG.E desc[UR8][R2.64], R18 ;  /* 0x0000001202007986 */ /* 0x0001ee000c101908 */
[----:B------:R-:W1:Y:S01]  /*0530*/  @P0 LDG.E R16, desc[UR8][R4.64+0x10] ;  /* 0x0000100804100981 */ /* 0x000e62000c1e1900 */
[----:B------:R-:W-:-:S05]  /*0540*/  IMAD.WIDE R20, R19, 0x4, R8 ;  /* 0x0000000413147825 */ /* 0x000fca00078e0208 */
[----:B------:R-:W1:Y:S01]  /*0550*/  LDG.E R23, desc[UR8][R20.64] ;  /* 0x0000000814177981 */ /* 0x000e62000c1e1900 */
[----:B------:R-:W-:-:S03]  /*0560*/  UIADD3 UR6, UPT, UPT, UR4, 0x5, URZ ;  /* 0x0000000504067890 */ /* 0x000fc6000fffe0ff */
[----:B------:R-:W1:Y:S03]  /*0570*/  @!P0 LDG.E R16, desc[UR8][R6.64] ;  /* 0x0000000806108981 */ /* 0x000e66000c1e1900 */
[----:B------:R-:W-:Y:S01]  /*0580*/  ISETP.LE.AND P0, PT, R10, UR6, PT ;  /* 0x000000060a007c0c */ /* 0x000fe2000bf03270 */
[----:B-1----:R-:W-:-:S05]  /*0590*/  FFMA R22, R23, R16, R18 ;  /* 0x0000001017167223 */ /* 0x002fca0000000012 */
        /* <DEDUP_REMOVED lines=9> */
[----:B------:R-:W2:Y:S01]  /*0630*/  @P0 LDG.E R16, desc[UR8][R4.64+0x18] ;  /* 0x0000180804100981 */ /* 0x000ea2000c1e1900 */
[----:B------:R-:W-:-:S05]  /*0640*/  IMAD.WIDE R20, R19, 0x4, R8 ;  /* 0x0000000413147825 */ /* 0x000fca00078e0208 */
[----:B------:R-:W2:Y:S01]  /*0650*/  LDG.E R23, desc[UR8][R20.64] ;  /* 0x0000000814177981 */ /* 0x000ea2000c1e1900 */
[----:B------:R-:W-:-:S03]  /*0660*/  UIADD3 UR6, UPT, UPT, UR4, 0x7, URZ ;  /* 0x0000000704067890 */ /* 0x000fc6000fffe0ff */
[----:B------:R-:W2:Y:S03]  /*0670*/  @!P0 LDG.E R16, desc[UR8][R6.64+0x8] ;  /* 0x0000080806108981 */ /* 0x000ea6000c1e1900 */
[----:B------:R-:W-:Y:S01]  /*0680*/  ISETP.LE.AND P0, PT, R10, UR6, PT ;  /* 0x000000060a007c0c */ /* 0x000fe2000bf03270 */
[----:B--2---:R-:W-:-:S05]  /*0690*/  FFMA R25, R23, R16, R18 ;  /* 0x0000001017197223 */ /* 0x004fca0000000012 */
[----:B------:R0:W-:Y:S07]  /*06a0*/  STG.E desc[UR8][R2.64], R25 ;  /* 0x0000001902007986 */ /* 0x0001ee000c101908 */
[----:B------:R-:W2:Y:S01]  /*06b0*/  @P0 LDG.E R9, desc[UR8][R4.64+0x1c] ;  /* 0x00001c0804090981 */ /* 0x000ea2000c1e1900 */
[----:B-1----:R-:W-:-:S06]  /*06c0*/  IMAD.WIDE R22, R19, 0x4, R20 ;  /* 0x0000000413167825 */ /* 0x002fcc00078e0214 */
[----:B------:R-:W2:Y:S01]  /*06d0*/  LDG.E R22, desc[UR8][R22.64] ;  /* 0x0000000816167981 */ /* 0x000ea2000c1e1900 */
[----:B------:R-:W-:-:S03]  /*06e0*/  UIADD3 UR4, UPT, UPT, UR4, 0x8, URZ ;  /* 0x0000000804047890 */ /* 0x000fc6000fffe0ff */
[----:B------:R-:W2:Y:S03]  /*06f0*/  @!P0 LDG.E R9, desc[UR8][R6.64+0xc] ;  /* 0x00000c0806098981 */ /* 0x000ea6000c1e1900 */
[----:B------:R-:W-:Y:S02]  /*0700*/  ISETP.NE.AND P0, PT, R11, UR4, PT ;  /* 0x000000040b007c0c */ /* 0x000fe4000bf05270 */
[----:B------:R-:W-:Y:S02]  /*0710*/  IADD3 R16, P1, PT, R6, 0x20, RZ ;  /* 0x0000002006107810 */ /* 0x000fe40007f3e0ff */
[----:B------:R-:W-:Y:S02]  /*0720*/  IADD3 R17, PT, PT, R17, 0x8, RZ ;  /* 0x0000000811117810 */ /* 0x000fe40007ffe0ff */
[----:B------:R-:W-:Y:S02]  /*0730*/  IADD3.X R21, PT, PT, RZ, R7, RZ, P1, !PT ;  /* 0x00000007ff157210 */ /* 0x000fe40000ffe4ff */
[----:B------:R-:W-:-:S02]  /*0740*/  LEA R13, R19, R13, 0x3 ;  /* 0x0000000d130d7211 */ /* 0x000fc400078e18ff */
[----:B------:R-:W-:Y:S01]  /*0750*/  IADD3 R15, PT, PT, R15, 0x8, RZ ;  /* 0x000000080f0f7810 */ /* 0x000fe20007ffe0ff */
[----:B--2---:R-:W-:-:S05]  /*0760*/  FFMA R9, R22, R9, R25 ;  /* 0x0000000916097223 */ /* 0x004fca0000000019 */
[----:B------:R0:W-:Y:S01]  /*0770*/  STG.E desc[UR8][R2.64], R9 ;  /* 0x0000000902007986 */ /* 0x0001e2000c101908 */
[----:B------:R-:W-:Y:S05]  /*0780*/  @P0 BRA `(.L_x_20) ;  /* 0xfffffff800c00947 */ /* 0x000fea000383ffff */
.L_x_19:
[----:B------:R-:W-:Y:S05]  /*0790*/  BRA.U !UP1, `(.L_x_18) ;  /* 0x0000000509947547 */ /* 0x000fea000b800000 */
[----:B------:R-:W1:Y:S01]  /*07a0*/  LDCU UR4, c[0x0][0x3ac] ;  /* 0x00007580ff0477ac */ /* 0x000e620008000800 */
[----:B------:R-:W-:Y:S02]  /*07b0*/  UISETP.GE.U32.AND UP0, UPT, UR5, 0x4, UPT ;  /* 0x000000040500788c */ /* 0x000fe4000bf06070 */
[----:B-1----:R-:W-:-:S04]  /*07c0*/  ULOP3.LUT UR6, UR4, 0x3, URZ, 0xc0, !UPT ;  /* 0x0000000304067892 */ /* 0x002fc8000f8ec0ff */
[----:B------:R-:W-:-:S03]  /*07d0*/  UISETP.NE.AND UP1, UPT, UR6, URZ, UPT ;  /* 0x000000ff0600728c */ /* 0x000fc6000bf25270 */
[----:B------:R-:W-:Y:S08]  /*07e0*/  BRA.U !UP0, `(.L_x_21) ;  /* 0x0000000108b47547 */ /* 0x000ff0000b800000 */
[----:B------:R-:W1:Y:S01]  /*07f0*/  LDC.64 R4, c[0x0][0x388] ;  /* 0x0000e200ff047b82 */ /* 0x000e620000000a00 */
[C---:B------:R-:W-:Y:S02]  /*0800*/  ISETP.GE.AND P0, PT, R11.reuse, R10, PT ;  /* 0x0000000a0b00720c */ /* 0x040fe40003f06270 */
[----:B------:R-:W-:Y:S01]  /*0810*/  IADD3 R7, PT, PT, R12, R11, RZ ;  /* 0x0000000b0c077210 */ /* 0x000fe20007ffe0ff */
[----:B------:R-:W-:Y:S01]  /*0820*/  IMAD R13, R11, R19, R0 ;  /* 0x000000130b0d7224 */ /* 0x000fe200078e0200 */
[----:B------:R-:W2:Y:S09]  /*0830*/  LDCU.64 UR10, c[0x0][0x380] ;  /* 0x00007000ff0a77ac */ /* 0x000eb20008000a00 */
[----:B------:R-:W3:Y:S01]  /*0840*/  @!P0 LDC.64 R16, c[0x0][0x380] ;  /* 0x0000e000ff108b82 */ /* 0x000ee20000000a00 */
[----:B-1----:R-:W-:-:S07]  /*0850*/  IMAD.WIDE R4, R7, 0x4, R4 ;  /* 0x0000000407047825 */ /* 0x002fce00078e0204 */
[----:B------:R-:W1:Y:S01]  /*0860*/  LDC.64 R6, c[0x0][0x390] ;  /* 0x0000e400ff067b82 */ /* 0x000e620000000a00 */
[----:B------:R-:W4:Y:S01]  /*0870*/  @P0 LDG.E R8, desc[UR8][R4.64] ;  /* 0x0000000804080981 */ /* 0x000f22000c1e1900 */
[----:B------:R-:W-:-:S05]  /*0880*/  @!P0 IADD3 R21, PT, PT, R14, R11, RZ ;  /* 0x0000000b0e158210 */ /* 0x000fca0007ffe0ff */
[----:B---3--:R-:W-:-:S04]  /*0890*/  @!P0 IMAD.WIDE R20, R21, 0x4, R16 ;  /* 0x0000000415148825 */ /* 0x008fc800078e0210 */
[----:B-1----:R-:W-:-:S05]  /*08a0*/  IMAD.WIDE R6, R13, 0x4, R6 ;  /* 0x000000040d067825 */ /* 0x002fca00078e0206 */
[----:B------:R-:W4:Y:S04]  /*08b0*/  LDG.E R16, desc[UR8][R6.64] ;  /* 0x0000000806107981 */ /* 0x000f28000c1e1900 */
[----:B------:R-:W4:Y:S01]  /*08c0*/  @!P0 LDG.E R8, desc[UR8][R20.64] ;  /* 0x0000000814088981 */ /* 0x000f22000c1e1900 */
[----:B------:R-:W-:-:S04]  /*08d0*/  IADD3 R13, PT, PT, R11, 0x1, RZ ;  /* 0x000000010b0d7810 */ /* 0x000fc80007ffe0ff */
[----:B------:R-:W-:Y:S01]  /*08e0*/  ISETP.GE.AND P0, PT, R13, R10, PT ;  /* 0x0000000a0d00720c */ /* 0x000fe20003f06270 */
[----:B----45:R-:W-:-:S05]  /*08f0*/  FFMA R22, R16, R8, R9 ;  /* 0x0000000810167223 */ /* 0x030fca0000000009 */
[----:B------:R1:W-:Y:S07]  /*0900*/  STG.E desc[UR8][R2.64], R22 ;  /* 0x0000001602007986 */ /* 0x0003ee000c101908 */
[----:B------:R-:W1:Y:S01]  /*0910*/  @P0 LDG.E R8, desc[UR8][R4.64+0x4] ;  /* 0x0000040804080981 */ /* 0x000e62000c1e1900 */
[----:B0-----:R-:W-:Y:S01]  /*0920*/  IADD3 R9, P1, PT, R14, R11, RZ ;  /* 0x0000000b0e097210 */ /* 0x001fe20007f3e0ff */
[----:B------:R-:W-:-:S03]  /*0930*/  IMAD.WIDE R6, R19, 0x4, R6 ;  /* 0x0000000413067825 */ /* 0x000fc600078e0206 */
[----:B------:R-:W-:Y:S02]  /*0940*/  LEA.HI.X.SX32 R18, R14, RZ, 0x1, P1 ;  /* 0x000000ff0e127211 */ /* 0x000fe400008f0eff */
[----:B--2---:R-:W-:-:S04]  /*0950*/  LEA R16, P1, R9, UR10, 0x2 ;  /* 0x0000000a09107c11 */ /* 0x004fc8000f8210ff */
[----:B------:R-:W-:Y:S02]  /*0960*/  LEA.HI.X R17, R9, UR11, R18, 0x2, P1 ;  /* 0x0000000b09117c11 */ /* 0x000fe400088f1412 */
[----:B------:R-:W1:Y:S04]  /*0970*/  LDG.E R9, desc[UR8][R6.64] ;  /* 0x0000000806097981 */ /* 0x000e68000c1e1900 */
[----:B------:R-:W1:Y:S01]  /*0980*/  @!P0 LDG.E R8, desc[UR8][R16.64+0x4] ;  /* 0x0000040810088981 */ /* 0x000e62000c1e1900 */
[----:B------:R-:W-:-:S04]  /*0990*/  IADD3 R13, PT, PT, R11, 0x2, RZ ;  /* 0x000000020b0d7810 */ /* 0x000fc80007ffe0ff */
[----:B------:R-:W-:Y:S01]  /*09a0*/  ISETP.GE.AND P0, PT, R13, R10, PT ;  /* 0x0000000a0d00720c */ /* 0x000fe20003f06270 */
[----:B-1----:R-:W-:-:S05]  /*09b0*/  FFMA R22, R9, R8, R22 ;  /* 0x0000000809167223 */ /* 0x002fca0000000016 */
[----:B------:R1:W-:Y:S07]  /*09c0*/  STG.E desc[UR8][R2.64], R22 ;  /* 0x0000001602007986 */ /* 0x0003ee000c101908 */
[----:B------:R-:W2:Y:S01]  /*09d0*/  @P0 LDG.E R8, desc[UR8][R4.64+0x8] ;  /* 0x0000080804080981 */ /* 0x000ea2000c1e1900 */
[----:B------:R-:W-:-:S05]  /*09e0*/  IMAD.WIDE R20, R19, 0x4, R6 ;  /* 0x0000000413147825 */ /* 0x000fca00078e0206 */
[----:B------:R-:W2:Y:S01]  /*09f0*/  LDG.E R9, desc[UR8][R20.64] ;  /* 0x0000000814097981 */ /* 0x000ea2000c1e1900 */
[----:B------:R-:W-:-:S03]  /*0a00*/  IADD3 R13, PT, PT, R11, 0x3, RZ ;  /* 0x000000030b0d7810 */ /* 0x000fc60007ffe0ff */
[----:B------:R-:W2:Y:S01]  /*0a10*/  @!P0 LDG.E R8, desc[UR8][R16.64+0x8] ;  /* 0x0000080810088981 */ /* 0x000ea2000c1e1900 */
[----:B------:R-:W-:Y:S01]  /*0a20*/  ISETP.GE.AND P0, PT, R13, R10, PT ;  /* 0x0000000a0d00720c */ /* 0x000fe20003f06270 */
[----:B--2---:R-:W-:-:S05]  /*0a30*/  FFMA R13, R9, R8, R22 ;  /* 0x00000008090d7223 */ /* 0x004fca0000000016 */
[----:B------:R1:W-:Y:S07]  /*0a40*/  STG.E desc[UR8][R2.64], R13 ;  /* 0x0000000d02007986 */ /* 0x0003ee000c101908 */
[----:B------:R-:W2:Y:S01]  /*0a50*/  @P0 LDG.E R9, desc[UR8][R4.64+0xc] ;  /* 0x00000c0804090981 */ /* 0x000ea2000c1e1900 */
[----:B------:R-:W-:-:S06]  /*0a60*/  IMAD.WIDE R6, R19, 0x4, R20 ;  /* 0x0000000413067825 */ /* 0x000fcc00078e0214 */
[----:B------:R-:W2:Y:S04]  /*0a70*/  LDG.E R6, desc[UR8][R6.64] ;  /* 0x0000000806067981 */ /* 0x000ea8000c1e1900 */
[----:B------:R-:W2:Y:S01]  /*0a80*/  @!P0 LDG.E R9, desc[UR8][R16.64+0xc] ;  /* 0x00000c0810098981 */ /* 0x000ea2000c1e1900 */
[----:B------:R-:W-:Y:S01]  /*0a90*/  IADD3 R11, PT, PT, R11, 0x4, RZ ;  /* 0x000000040b0b7810 */ /* 0x000fe20007ffe0ff */
[----:B--2---:R-:W-:-:S05]  /*0aa0*/  FFMA R9, R6, R9, R13 ;  /* 0x0000000906097223 */ /* 0x004fca000000000d */
[----:B------:R1:W-:Y:S02]  /*0ab0*/  STG.E desc[UR8][R2.64], R9 ;  /* 0x0000000902007986 */ /* 0x0003e4000c101908 */
.L_x_21:
[----:B------:R-:W-:Y:S05]  /*0ac0*/  BRA.U !UP1, `(.L_x_18) ;  /* 0x0000000109c87547 */ /* 0x000fea000b800000 */
[----:B------:R-:W-:Y:S02]  /*0ad0*/  UISETP.NE.AND UP0, UPT, UR6, 0x1, UPT ;  /* 0x000000010600788c */ /* 0x000fe4000bf05270 */
[----:B------:R-:W-:-:S04]  /*0ae0*/  ULOP3.LUT UR4, UR4, 0x1, URZ, 0xc0, !UPT ;  /* 0x0000000104047892 */ /* 0x000fc8000f8ec0ff */
[----:B------:R-:W-:-:S03]  /*0af0*/  UISETP.NE.U32.AND UP1, UPT, UR4, 0x1, UPT ;  /* 0x000000010400788c */ /* 0x000fc6000bf25070 */
[----:B------:R-:W-:Y:S08]  /*0b00*/  BRA.U !UP0, `(.L_x_22) ;  /* 0x0000000108787547 */ /* 0x000ff0000b800000 */
[----:B------:R-:W2:Y:S01]  /*0b10*/  LDC.64 R6, c[0x0][0x388] ;  /* 0x0000e200ff067b82 */ /* 0x000ea20000000a00 */
[----:B------:R-:W-:Y:S02]  /*0b20*/  ISETP.GE.AND P0, PT, R11, R10, PT ;  /* 0x0000000a0b00720c */ /* 0x000fe40003f06270 */
[----:B------:R-:W-:-:S11]  /*0b30*/  IADD3 R5, PT, PT, R12, R11, RZ ;  /* 0x0000000b0c057210 */ /* 0x000fd60007ffe0ff */
[----:B------:R-:W3:Y:S01]  /*0b40*/  @!P0 LDC.64 R16, c[0x0][0x380] ;  /* 0x0000e000ff108b82 */ /* 0x000ee20000000a00 */
[----:B--2---:R-:W-:-:S07]  /*0b50*/  IMAD.WIDE R6, R5, 0x4, R6 ;  /* 0x0000000405067825 */ /* 0x004fce00078e0206 */
[----:B------:R-:W2:Y:S01]  /*0b60*/  LDC.64 R4, c[0x0][0x390] ;  /* 0x0000e400ff047b82 */ /* 0x000ea20000000a00 */
[----:B------:R-:W4:Y:S01]  /*0b70*/  @P0 LDG.E R8, desc[UR8][R6.64] ;  /* 0x0000000806080981 */ /* 0x000f22000c1e1900 */
[----:B------:R-:W-:Y:S01]  /*0b80*/  @!P0 IADD3 R21, PT, PT, R14, R11, RZ ;  /* 0x0000000b0e158210 */ /* 0x000fe20007ffe0ff */
[----:B-1----:R-:W-:-:S04]  /*0b90*/  IMAD R13, R11, R19, R0 ;  /* 0x000000130b0d7224 */ /* 0x002fc800078e0200 */
[----:B---3--:R-:W-:-:S04]  /*0ba0*/  @!P0 IMAD.WIDE R20, R21, 0x4, R16 ;  /* 0x0000000415148825 */ /* 0x008fc800078e0210 */
[----:B--2---:R-:W-:-:S05]  /*0bb0*/  IMAD.WIDE R4, R13, 0x4, R4 ;  /* 0x000000040d047825 */ /* 0x004fca00078e0204 */
[----:B------:R-:W4:Y:S04]  /*0bc0*/  LDG.E R16, desc[UR8][R4.64] ;  /* 0x0000000804107981 */ /* 0x000f28000c1e1900 */
[----:B------:R-:W4:Y:S01]  /*0bd0*/  @!P0 LDG.E R8, desc[UR8][R20.64] ;  /* 0x0000000814088981 */ /* 0x000f22000c1e1900 */
[----:B------:R-:W-:-:S04]  /*0be0*/  IADD3 R13, PT, PT, R11, 0x1, RZ ;  /* 0x000000010b0d7810 */ /* 0x000fc80007ffe0ff */
[----:B------:R-:W-:Y:S01]  /*0bf0*/  ISETP.GE.AND P0, PT, R13, R10, PT ;  /* 0x0000000a0d00720c */ /* 0x000fe20003f06270 */
[----:B----45:R-:W-:-:S12]  /*0c00*/  FFMA R15, R16, R8, R9 ;  /* 0x00000008100f7223 */ /* 0x030fd80000000009 */
[----:B------:R-:W1:Y:S01]  /*0c10*/  @!P0 LDC.64 R16, c[0x0][0x380] ;  /* 0x0000e000ff108b82 */ /* 0x000e620000000a00 */
[----:B------:R2:W-:Y:S04]  /*0c20*/  STG.E desc[UR8][R2.64], R15 ;  /* 0x0000000f02007986 */ /* 0x0005e8000c101908 */
[----:B0-----:R-:W3:Y:S01]  /*0c30*/  @P0 LDG.E R9, desc[UR8][R6.64+0x4] ;  /* 0x0000040806090981 */ /* 0x001ee2000c1e1900 */
[----:B------:R-:W-:Y:S01]  /*0c40*/  @!P0 SHF.R.S32.HI R13, RZ, 0x1f, R11 ;  /* 0x0000001fff0d8819 */ /* 0x000fe2000001140b */
[----:B------:R-:W-:Y:S01]  /*0c50*/  IMAD.WIDE R4, R19, 0x4, R4 ;  /* 0x0000000413047825 */ /* 0x000fe200078e0204 */
[----:B------:R-:W-:-:S04]  /*0c60*/  @!P0 IADD3 R23, P1, PT, R14, R11, RZ ;  /* 0x0000000b0e178210 */ /* 0x000fc80007f3e0ff */
[----:B------:R-:W-:Y:S01]  /*0c70*/  @!P0 LEA.HI.X.SX32 R8, R14, R13, 0x1, P1 ;  /* 0x0000000d0e088211 */ /* 0x000fe200008f0eff */
[----:B------:R-:W3:Y:S01]  /*0c80*/  LDG.E R4, desc[UR8][R4.64] ;  /* 0x0000000804047981 */ /* 0x000ee2000c1e1900 */
[----:B-1----:R-:W-:-:S04]  /*0c90*/  @!P0 LEA R16, P1, R23, R16, 0x2 ;  /* 0x0000001017108211 */ /* 0x002fc800078210ff */
[----:B------:R-:W-:-:S05]  /*0ca0*/  @!P0 LEA.HI.X R17, R23, R17, R8, 0x2, P1 ;  /* 0x0000001117118211 */ /* 0x000fca00008f1408 */
[----:B------:R-:W3:Y:S01]  /*0cb0*/  @!P0 LDG.E R9, desc[UR8][R16.64+0x4] ;  /* 0x0000040810098981 */ /* 0x000ee2000c1e1900 */
[----:B------:R-:W-:Y:S01]  /*0cc0*/  IADD3 R11, PT, PT, R11, 0x2, RZ ;  /* 0x000000020b0b7810 */ /* 0x000fe20007ffe0ff */
[----:B---3--:R-:W-:-:S05]  /*0cd0*/  FFMA R9, R4, R9, R15 ;  /* 0x0000000904097223 */ /* 0x008fca000000000f */
[----:B------:R2:W-:Y:S02]  /*0ce0*/  STG.E desc[UR8][R2.64], R9 ;  /* 0x0000000902007986 */ /* 0x0005e4000c101908 */
.L_x_22:
[----:B------:R-:W-:Y:S05]  /*0cf0*/  BRA.U UP1, `(.L_x_18) ;  /* 0x00000001013c7547 */ /* 0x000fea000b800000 */
[----:B------:R-:W-:-:S13]  /*0d00*/  ISETP.GE.AND P0, PT, R11, R10, PT ;  /* 0x0000000a0b00720c */ /* 0x000fda0003f06270 */
[----:B------:R-:W3:Y:S01]  /*0d10*/  @P0 LDC.64 R4, c[0x0][0x388] ;  /* 0x0000e200ff040b82 */ /* 0x000ee20000000a00 */
[----:B------:R-:W-:-:S07]  /*0d20*/  @P0 IADD3 R7, PT, PT, R12, R11, RZ ;  /* 0x0000000b0c070210 */ /* 0x000fce0007ffe0ff */
[----:B-1----:R-:W1:Y:S01]  /*0d30*/  LDC.64 R12, c[0x0][0x390] ;  /* 0x0000e400ff0c7b82 */ /* 0x002e620000000a00 */
[----:B---3--:R-:W-:-:S07]  /*0d40*/  @P0 IMAD.WIDE R4, R7, 0x4, R4 ;  /* 0x0000000407040825 */ /* 0x008fce00078e0204 */
[----:B------:R-:W3:Y:S01]  /*0d50*/  @!P0 LDC.64 R6, c[0x0][0x380] ;  /* 0x0000e000ff068b82 */ /* 0x000ee20000000a00 */
[----:B------:R-:W0:Y:S01]  /*0d60*/  @P0 LDG.E R8, desc[UR8][R4.64] ;  /* 0x0000000804080981 */ /* 0x000e22000c1e1900 */
[----:B------:R-:W-:Y:S01]  /*0d70*/  IMAD R19, R11, R19, R0 ;  /* 0x000000130b137224 */ /* 0x000fe200078e0200 */
[----:B--2---:R-:W-:-:S03]  /*0d80*/  @!P0 IADD3 R15, PT, PT, R14, R11, RZ ;  /* 0x0000000b0e0f8210 */ /* 0x004fc60007ffe0ff */
[----:B-1----:R-:W-:-:S06]  /*0d90*/  IMAD.WIDE R10, R19, 0x4, R12 ;  /* 0x00000004130a7825 */ /* 0x002fcc00078e020c */
[----:B------:R-:W0:Y:S01]  /*0da0*/  LDG.E R10, desc[UR8][R10.64] ;  /* 0x000000080a0a7981 */ /* 0x000e22000c1e1900 */
[----:B---3--:R-:W-:-:S05]  /*0db0*/  @!P0 IMAD.WIDE R6, R15, 0x4, R6 ;  /* 0x000000040f068825 */ /* 0x008fca00078e0206 */
[----:B------:R-:W0:Y:S02]  /*0dc0*/  @!P0 LDG.E R8, desc[UR8][R6.64] ;  /* 0x0000000806088981 */ /* 0x000e24000c1e1900 */
[----:B0----5:R-:W-:-:S05]  /*0dd0*/  FFMA R9, R10, R8, R9 ;  /* 0x000000080a097223 */ /* 0x021fca0000000009 */
[----:B------:R3:W-:Y:S02]  /*0de0*/  STG.E desc[UR8][R2.64], R9 ;  /* 0x0000000902007986 */ /* 0x0007e4000c101908 */
.L_x_18:
[----:B------:R-:W4:Y:S02]  /*0df0*/  LDC.64 R4, c[0x0][0x398] ;  /* 0x0000e600ff047b82 */ /* 0x000f240000000a00 */
[----:B----4-:R-:W-:-:S06]  /*0e00*/  IMAD.WIDE.U32 R4, R0, 0x4, R4 ;  /* 0x0000000400047825 */ /* 0x010fcc00078e0004 */
[----:B------:R-:W0:Y:S02]  /*0e10*/  LDG.E R4, desc[UR8][R4.64] ;  /* 0x0000000804047981 */ /* 0x000e24000c1e1900 */
[----:B0123-5:R-:W-:-:S05]  /*0e20*/  FADD R9, R4, R9 ;  /* 0x0000000904097221 */ /* 0x02ffca0000000000 */
[----:B------:R-:W-:Y:S01]  /*0e30*/  STG.E desc[UR8][R2.64], R9 ;  /* 0x0000000902007986 */ /* 0x000fe2000c101908 */
[----:B------:R-:W-:Y:S05]  /*0e40*/  EXIT ;  /* 0x000000000000794d */ /* 0x000fea0003800000 */
.L_x_23:
        /* <DEDUP_REMOVED lines=11> */
.L_x_26:


//--------------------- .nv.shared.reserved.0     --------------------------
	.section	.nv.shared.reserved.0,"aw",@nobits
	.weak		__nv_reservedSMEM_offset_0_alias
	.size		__nv_reservedSMEM_offset_0_alias, 0, 64
	.other		__nv_reservedSMEM_offset_0_alias,@"STO_CUDA_RESERVED_SHARED STV_DEFAULT"
__nv_reservedSMEM_offset_0_alias:
	.zero		0
	.zero		64


//--------------------- .nv.constant0._Z12lstm_eltwisePfS_S_S_i --------------------------
	.section	.nv.constant0._Z12lstm_eltwisePfS_S_S_i,"a",@progbits
	.sectionflags	@""
	.align	4
.nv.constant0._Z12lstm_eltwisePfS_S_S_i:
	.zero		932


//--------------------- .nv.constant0._Z9lstm_gemmPfS_S_S_S_iiiii --------------------------
	.section	.nv.constant0._Z9lstm_gemmPfS_S_S_S_iiiii,"a",@progbits
	.sectionflags	@""
	.align	4
.nv.constant0._Z9lstm_gemmPfS_S_S_S_iiiii:
	.zero		956


//--------------------- SYMBOLS --------------------------

	.type		.nv.reservedSmem.offset0,@object
	.size		.nv.reservedSmem.offset0,0x4
